//
// Generated by NVIDIA NVVM Compiler
//
// Compiler Build ID: CL-36424714
// Cuda compilation tools, release 13.0, V13.0.88
// Based on NVVM 20.0.0
//

.version 9.0
.target sm_100
.address_size 64

	// .globl	_Z24interpolate_and_multiplyPfPs
.extern .func  (.param .b32 func_retval0) vprintf
(
	.param .b64 vprintf_param_0,
	.param .b64 vprintf_param_1
)
;
.const .align 8 .b8 txfreq_rads[64];
.const .align 4 .b8 txphasedelay_rads[1024];
// _ZZ24interpolate_and_multiplyPfPsE11irf_samples has been demoted
// _ZZ24interpolate_and_multiplyPfPsE11qrf_samples has been demoted
.global .align 1 .b8 $str[79] = {116, 120, 95, 99, 117, 100, 97, 46, 99, 117, 32, 69, 82, 82, 79, 82, 58, 32, 97, 98, 115, 32, 97, 109, 112, 108, 105, 116, 117, 100, 101, 32, 40, 114, 101, 97, 108, 32, 118, 97, 108, 117, 101, 41, 32, 62, 32, 49, 33, 32, 103, 97, 105, 110, 32, 99, 111, 110, 116, 114, 111, 108, 32, 105, 115, 32, 110, 111, 116, 32, 99, 111, 114, 114, 101, 99, 116, 10};
.global .align 1 .b8 $str$1[79] = {116, 120, 95, 99, 117, 100, 97, 46, 99, 117, 32, 69, 82, 82, 79, 82, 58, 32, 97, 98, 115, 32, 97, 109, 112, 108, 105, 116, 117, 100, 101, 32, 40, 105, 109, 97, 103, 32, 118, 97, 108, 117, 101, 41, 32, 62, 32, 49, 33, 32, 103, 97, 105, 110, 32, 99, 111, 110, 116, 114, 111, 108, 32, 105, 115, 32, 110, 111, 116, 32, 99, 111, 114, 114, 101, 99, 116, 10};
.global .align 4 .b8 __cudart_i2opi_f[24] = {65, 144, 67, 60, 153, 149, 98, 219, 192, 221, 52, 245, 209, 87, 39, 252, 41, 21, 68, 78, 110, 131, 249, 162};

.visible .entry _Z24interpolate_and_multiplyPfPs(
	.param .u64 .ptr .align 1 _Z24interpolate_and_multiplyPfPs_param_0,
	.param .u64 .ptr .align 1 _Z24interpolate_and_multiplyPfPs_param_1
)
{
	.local .align 4 .b8 	__local_depot0[28];
	.reg .b64 	%SP;
	.reg .b64 	%SPL;
	.reg .pred 	%p<72>;
	.reg .b32 	%r<336>;
	.reg .b32 	%f<234>;
	.reg .b64 	%rd<134>;
	.reg .b64 	%fd<38>;
	// demoted variable
	.shared .align 4 .b8 _ZZ24interpolate_and_multiplyPfPsE11irf_samples[4096];
	// demoted variable
	.shared .align 4 .b8 _ZZ24interpolate_and_multiplyPfPsE11qrf_samples[4096];
	mov.u64 	%SPL, __local_depot0;
	ld.param.u64 	%rd48, [_Z24interpolate_and_multiplyPfPs_param_0];
	ld.param.u64 	%rd47, [_Z24interpolate_and_multiplyPfPs_param_1];
	cvta.to.global.u64 	%rd49, %rd48;
	add.u64 	%rd1, %SPL, 0;
	mov.u32 	%r1, %ntid.x;
	mov.u32 	%r103, %ntid.y;
	mov.u32 	%r104, %nctaid.x;
	mov.u32 	%r105, %nctaid.y;
	mov.u32 	%r106, %nctaid.z;
	mov.u32 	%r4, %tid.x;
	mov.u32 	%r108, %tid.y;
	mov.u32 	%r109, %ctaid.x;
	mov.u32 	%r110, %ctaid.y;
	mov.u32 	%r111, %ctaid.z;
	shl.b32 	%r113, %r109, 1;
	mul.lo.s32 	%r114, %r111, %r104;
	shl.b32 	%r115, %r114, 1;
	mul.lo.s32 	%r116, %r108, %r106;
	mul.lo.s32 	%r117, %r110, %r103;
	mad.lo.s32 	%r118, %r117, %r106, %r116;
	mul.lo.s32 	%r119, %r104, %r118;
	shl.b32 	%r120, %r119, 1;
	add.s32 	%r121, %r115, %r113;
	add.s32 	%r122, %r121, %r120;
	mad.lo.s32 	%r7, %r109, %r1, %r4;
	shl.b32 	%r123, %r7, 1;
	mul.lo.s32 	%r124, %r106, %r110;
	mul.lo.s32 	%r125, %r124, %r104;
	shl.b32 	%r126, %r125, 1;
	add.s32 	%r127, %r126, %r115;
	mad.lo.s32 	%r8, %r127, %r1, %r123;
	add.s32 	%r128, %r104, -1;
	setp.ne.s32 	%p1, %r109, %r128;
	add.s32 	%r129, %r106, -1;
	setp.ne.s32 	%p2, %r111, %r129;
	or.pred  	%p3, %p1, %p2;
	add.s32 	%r9, %r103, -1;
	setp.ne.s32 	%p4, %r108, %r9;
	or.pred  	%p5, %p3, %p4;
	add.s32 	%r130, %r105, -1;
	setp.ne.s32 	%p6, %r110, %r130;
	mul.wide.u32 	%rd51, %r122, 4;
	add.s64 	%rd2, %rd49, %rd51;
	or.pred  	%p7, %p5, %p6;
	@%p7 bra 	$L__BB0_2;
	ld.global.f32 	%f207, [%rd2];
	mov.f32 	%f211, 0f00000000;
	sub.f32 	%f71, %f211, %f207;
	cvt.rn.f32.u32 	%f210, %r1;
	div.rn.f32 	%f72, %f71, %f210;
	cvt.rn.f32.u32 	%f209, %r4;
	mul.f32 	%f208, %f72, %f209;
	bra.uni 	$L__BB0_3;
$L__BB0_2:
	ld.global.f32 	%f67, [%rd2+8];
	ld.global.f32 	%f207, [%rd2];
	sub.f32 	%f68, %f67, %f207;
	cvt.rn.f32.u32 	%f210, %r1;
	div.rn.f32 	%f69, %f68, %f210;
	cvt.rn.f32.u32 	%f209, %r4;
	mul.f32 	%f208, %f69, %f209;
	ld.global.f32 	%f211, [%rd2+12];
$L__BB0_3:
	ld.global.f32 	%f15, [%rd2+4];
	sub.f32 	%f73, %f211, %f15;
	div.rn.f32 	%f74, %f73, %f210;
	mul.f32 	%f16, %f209, %f74;
	cvt.rn.f64.u32 	%fd12, %r7;
	mul.wide.u32 	%rd52, %r108, 8;
	mov.u64 	%rd53, txfreq_rads;
	add.s64 	%rd54, %rd53, %rd52;
	ld.const.f64 	%fd13, [%rd54];
	mul.f64 	%fd1, %fd13, %fd12;
	{
	.reg .b32 %temp; 
	mov.b64 	{%temp, %r131}, %fd1;
	}
	and.b32  	%r132, %r131, 2147483647;
	{
	.reg .b32 %temp; 
	mov.b64 	{%r133, %temp}, %fd1;
	}
	mov.f64 	%fd14, 0d401921FB54442D18;
	{
	.reg .b32 %temp; 
	mov.b64 	{%temp, %r134}, %fd14;
	}
	and.b32  	%r136, %r134, 2147483647;
	{
	.reg .b32 %temp; 
	mov.b64 	{%r137, %temp}, %fd14;
	}
	mov.b64 	%fd35, {%r133, %r132};
	mov.b64 	%fd36, {%r137, %r136};
	max.u32 	%r138, %r132, %r136;
	setp.lt.u32 	%p8, %r138, 2146435072;
	@%p8 bra 	$L__BB0_7;
	setp.num.f64 	%p24, %fd35, %fd35;
	setp.num.f64 	%p25, %fd36, %fd36;
	and.pred  	%p26, %p24, %p25;
	@%p26 bra 	$L__BB0_6;
	mov.f64 	%fd24, 0d401921FB54442D18;
	add.rn.f64 	%fd37, %fd1, %fd24;
	bra.uni 	$L__BB0_23;
$L__BB0_6:
	setp.eq.f64 	%p27, %fd35, 0d7FF0000000000000;
	selp.f64 	%fd37, 0dFFF8000000000000, %fd1, %p27;
	bra.uni 	$L__BB0_23;
$L__BB0_7:
	setp.eq.f64 	%p9, %fd36, 0d0000000000000000;
	mov.f64 	%fd37, 0dFFF8000000000000;
	@%p9 bra 	$L__BB0_23;
	setp.ltu.f64 	%p10, %fd35, %fd36;
	mov.f64 	%fd37, %fd1;
	@%p10 bra 	$L__BB0_23;
	{
	.reg .b32 %temp; 
	mov.b64 	{%temp, %r139}, %fd35;
	}
	shr.u32 	%r308, %r139, 20;
	{
	.reg .b32 %temp; 
	mov.b64 	{%temp, %r11}, %fd36;
	}
	shr.u32 	%r309, %r11, 20;
	setp.gt.u32 	%p11, %r139, 1048575;
	@%p11 bra 	$L__BB0_11;
	mul.f64 	%fd35, %fd35, 0d4350000000000000;
	{
	.reg .b32 %temp; 
	mov.b64 	{%temp, %r140}, %fd35;
	}
	shr.u32 	%r141, %r140, 20;
	add.s32 	%r142, %r308, %r141;
	add.s32 	%r308, %r142, -54;
$L__BB0_11:
	setp.gt.u32 	%p12, %r11, 1048575;
	@%p12 bra 	$L__BB0_13;
	mul.f64 	%fd36, %fd36, 0d4350000000000000;
	{
	.reg .b32 %temp; 
	mov.b64 	{%temp, %r143}, %fd36;
	}
	shr.u32 	%r144, %r143, 20;
	add.s32 	%r145, %r309, %r144;
	add.s32 	%r309, %r145, -54;
$L__BB0_13:
	mov.b64 	%rd56, %fd35;
	mov.b64 	%rd57, %fd36;
	and.b64  	%rd58, %rd56, 4503599627370495;
	or.b64  	%rd117, %rd58, 4503599627370496;
	and.b64  	%rd59, %rd57, 4503599627370495;
	or.b64  	%rd4, %rd59, 4503599627370496;
	sub.s32 	%r17, %r308, %r309;
	min.s32 	%r18, %r17, 0;
	add.s32 	%r146, %r309, %r18;
	sub.s32 	%r147, %r308, %r146;
	add.s32 	%r148, %r147, 1;
	and.b32  	%r19, %r148, 3;
	setp.eq.s32 	%p13, %r19, 0;
	mov.u32 	%r312, %r17;
	@%p13 bra 	$L__BB0_16;
	neg.s32 	%r310, %r19;
	mov.u32 	%r312, %r17;
$L__BB0_15:
	.pragma "nounroll";
	sub.s64 	%rd60, %rd117, %rd4;
	mov.b64 	%fd16, %rd60;
	{
	.reg .b32 %temp; 
	mov.b64 	{%temp, %r149}, %fd16;
	}
	setp.lt.s32 	%p14, %r149, 0;
	selp.b64 	%rd120, %rd117, %rd60, %p14;
	shl.b64 	%rd117, %rd120, 1;
	add.s32 	%r312, %r312, -1;
	add.s32 	%r310, %r310, 1;
	setp.ne.s32 	%p15, %r310, 0;
	@%p15 bra 	$L__BB0_15;
$L__BB0_16:
	sub.s32 	%r150, %r17, %r18;
	setp.lt.u32 	%p16, %r150, 3;
	@%p16 bra 	$L__BB0_18;
$L__BB0_17:
	sub.s64 	%rd61, %rd117, %rd4;
	mov.b64 	%fd17, %rd61;
	{
	.reg .b32 %temp; 
	mov.b64 	{%temp, %r151}, %fd17;
	}
	setp.lt.s32 	%p17, %r151, 0;
	selp.b64 	%rd62, %rd117, %rd61, %p17;
	shl.b64 	%rd63, %rd62, 1;
	sub.s64 	%rd64, %rd63, %rd4;
	mov.b64 	%fd18, %rd64;
	{
	.reg .b32 %temp; 
	mov.b64 	{%temp, %r152}, %fd18;
	}
	setp.lt.s32 	%p18, %r152, 0;
	selp.b64 	%rd65, %rd63, %rd64, %p18;
	shl.b64 	%rd66, %rd65, 1;
	sub.s64 	%rd67, %rd66, %rd4;
	mov.b64 	%fd19, %rd67;
	{
	.reg .b32 %temp; 
	mov.b64 	{%temp, %r153}, %fd19;
	}
	setp.lt.s32 	%p19, %r153, 0;
	selp.b64 	%rd68, %rd66, %rd67, %p19;
	shl.b64 	%rd69, %rd68, 1;
	sub.s64 	%rd70, %rd69, %rd4;
	mov.b64 	%fd20, %rd70;
	{
	.reg .b32 %temp; 
	mov.b64 	{%temp, %r154}, %fd20;
	}
	setp.lt.s32 	%p20, %r154, 0;
	selp.b64 	%rd120, %rd69, %rd70, %p20;
	shl.b64 	%rd117, %rd120, 1;
	add.s32 	%r27, %r312, -4;
	setp.gt.s32 	%p21, %r312, 3;
	mov.u32 	%r312, %r27;
	@%p21 bra 	$L__BB0_17;
$L__BB0_18:
	and.b64  	%rd14, %rd120, 9223372036854775807;
	setp.eq.s64 	%p22, %rd14, 0;
	mov.b64 	%rd121, 0;
	@%p22 bra 	$L__BB0_22;
	mov.b64 	%fd21, %rd14;
	mul.f64 	%fd22, %fd21, 0d4350000000000000;
	{
	.reg .b32 %temp; 
	mov.b64 	{%temp, %r155}, %fd22;
	}
	shr.u32 	%r156, %r155, 20;
	sub.s32 	%r157, 55, %r156;
	sub.s32 	%r28, %r309, %r157;
	shl.b64 	%rd15, %rd14, %r157;
	setp.gt.s32 	%p23, %r28, 0;
	@%p23 bra 	$L__BB0_21;
	sub.s32 	%r159, 1, %r28;
	shr.u64 	%rd121, %rd15, %r159;
	bra.uni 	$L__BB0_22;
$L__BB0_21:
	add.s32 	%r158, %r28, -1;
	cvt.u64.u32 	%rd72, %r158;
	shl.b64 	%rd73, %rd72, 52;
	add.s64 	%rd121, %rd73, %rd15;
$L__BB0_22:
	mov.b64 	%fd23, %rd121;
	copysign.f64 	%fd37, %fd1, %fd23;
$L__BB0_23:
	mad.lo.s32 	%r160, %r108, %r105, %r110;
	mul.wide.u32 	%rd74, %r160, 4;
	mov.u64 	%rd75, txphasedelay_rads;
	add.s64 	%rd76, %rd75, %rd74;
	ld.const.f32 	%f75, [%rd76];
	cvt.f64.f32 	%fd25, %f75;
	add.f64 	%fd26, %fd37, %fd25;
	cvt.rn.f32.f64 	%f17, %fd26;
	mad.lo.s32 	%r29, %r108, %r1, %r4;
	add.f32 	%f18, %f208, %f207;
	mul.f32 	%f76, %f17, 0f3F22F983;
	cvt.rni.s32.f32 	%r329, %f76;
	cvt.rn.f32.s32 	%f77, %r329;
	fma.rn.f32 	%f78, %f77, 0fBFC90FDA, %f17;
	fma.rn.f32 	%f79, %f77, 0fB3A22168, %f78;
	fma.rn.f32 	%f215, %f77, 0fA7C234C5, %f79;
	abs.f32 	%f20, %f17;
	setp.ltu.f32 	%p28, %f20, 0f47CE4780;
	mov.u32 	%r317, %r329;
	mov.f32 	%f212, %f215;
	@%p28 bra 	$L__BB0_31;
	setp.neu.f32 	%p29, %f20, 0f7F800000;
	@%p29 bra 	$L__BB0_26;
	mov.f32 	%f82, 0f00000000;
	mul.rn.f32 	%f212, %f17, %f82;
	mov.b32 	%r317, 0;
	bra.uni 	$L__BB0_31;
$L__BB0_26:
	mov.b32 	%r31, %f17;
	shl.b32 	%r162, %r31, 8;
	or.b32  	%r32, %r162, -2147483648;
	mov.b64 	%rd124, 0;
	mov.b32 	%r314, 0;
	mov.u64 	%rd122, __cudart_i2opi_f;
	mov.u64 	%rd123, %rd1;
$L__BB0_27:
	.pragma "nounroll";
	ld.global.nc.u32 	%r163, [%rd122];
	mad.wide.u32 	%rd79, %r163, %r32, %rd124;
	shr.u64 	%rd124, %rd79, 32;
	st.local.u32 	[%rd123], %rd79;
	add.s32 	%r314, %r314, 1;
	add.s64 	%rd123, %rd123, 4;
	add.s64 	%rd122, %rd122, 4;
	setp.ne.s32 	%p30, %r314, 6;
	@%p30 bra 	$L__BB0_27;
	shr.u32 	%r164, %r31, 23;
	st.local.u32 	[%rd1+24], %rd124;
	and.b32  	%r35, %r164, 31;
	and.b32  	%r165, %r164, 224;
	add.s32 	%r166, %r165, -128;
	shr.u32 	%r167, %r166, 5;
	mul.wide.u32 	%rd80, %r167, 4;
	sub.s64 	%rd25, %rd1, %rd80;
	ld.local.u32 	%r315, [%rd25+24];
	ld.local.u32 	%r316, [%rd25+20];
	setp.eq.s32 	%p31, %r35, 0;
	@%p31 bra 	$L__BB0_30;
	shf.l.wrap.b32 	%r315, %r316, %r315, %r35;
	ld.local.u32 	%r168, [%rd25+16];
	shf.l.wrap.b32 	%r316, %r168, %r316, %r35;
$L__BB0_30:
	shr.u32 	%r169, %r315, 30;
	shf.l.wrap.b32 	%r170, %r316, %r315, 2;
	shl.b32 	%r171, %r316, 2;
	shr.u32 	%r172, %r170, 31;
	add.s32 	%r173, %r172, %r169;
	neg.s32 	%r174, %r173;
	setp.lt.s32 	%p32, %r31, 0;
	selp.b32 	%r317, %r174, %r173, %p32;
	xor.b32  	%r175, %r170, %r31;
	shr.s32 	%r176, %r170, 31;
	xor.b32  	%r177, %r176, %r170;
	xor.b32  	%r178, %r176, %r171;
	cvt.u64.u32 	%rd81, %r177;
	shl.b64 	%rd82, %rd81, 32;
	cvt.u64.u32 	%rd83, %r178;
	or.b64  	%rd84, %rd82, %rd83;
	cvt.rn.f64.s64 	%fd27, %rd84;
	mul.f64 	%fd28, %fd27, 0d3BF921FB54442D19;
	cvt.rn.f32.f64 	%f80, %fd28;
	neg.f32 	%f81, %f80;
	setp.lt.s32 	%p33, %r175, 0;
	selp.f32 	%f212, %f81, %f80, %p33;
$L__BB0_31:
	setp.ltu.f32 	%p34, %f20, 0f47CE4780;
	add.s32 	%r180, %r317, 1;
	mul.rn.f32 	%f83, %f212, %f212;
	and.b32  	%r181, %r317, 1;
	setp.eq.b32 	%p35, %r181, 1;
	selp.f32 	%f84, %f212, 0f3F800000, %p35;
	fma.rn.f32 	%f85, %f83, %f84, 0f00000000;
	fma.rn.f32 	%f86, %f83, 0f37CBAC00, 0fBAB607ED;
	selp.f32 	%f87, 0fB94D4153, %f86, %p35;
	selp.f32 	%f88, 0f3C0885E4, 0f3D2AAABB, %p35;
	fma.rn.f32 	%f89, %f87, %f83, %f88;
	selp.f32 	%f90, 0fBE2AAAA8, 0fBEFFFFFF, %p35;
	fma.rn.f32 	%f91, %f89, %f83, %f90;
	fma.rn.f32 	%f92, %f91, %f85, %f84;
	and.b32  	%r182, %r180, 2;
	setp.eq.s32 	%p36, %r182, 0;
	mov.f32 	%f93, 0f00000000;
	sub.f32 	%f94, %f93, %f92;
	selp.f32 	%f24, %f92, %f94, %p36;
	add.f32 	%f25, %f16, %f15;
	mov.u32 	%r321, %r329;
	mov.f32 	%f213, %f215;
	@%p34 bra 	$L__BB0_39;
	setp.neu.f32 	%p37, %f20, 0f7F800000;
	@%p37 bra 	$L__BB0_34;
	mov.f32 	%f97, 0f00000000;
	mul.rn.f32 	%f213, %f17, %f97;
	mov.b32 	%r321, 0;
	bra.uni 	$L__BB0_39;
$L__BB0_34:
	mov.b32 	%r44, %f17;
	shl.b32 	%r184, %r44, 8;
	or.b32  	%r45, %r184, -2147483648;
	mov.b64 	%rd127, 0;
	mov.b32 	%r318, 0;
	mov.u64 	%rd125, __cudart_i2opi_f;
	mov.u64 	%rd126, %rd1;
$L__BB0_35:
	.pragma "nounroll";
	ld.global.nc.u32 	%r185, [%rd125];
	mad.wide.u32 	%rd87, %r185, %r45, %rd127;
	shr.u64 	%rd127, %rd87, 32;
	st.local.u32 	[%rd126], %rd87;
	add.s32 	%r318, %r318, 1;
	add.s64 	%rd126, %rd126, 4;
	add.s64 	%rd125, %rd125, 4;
	setp.ne.s32 	%p38, %r318, 6;
	@%p38 bra 	$L__BB0_35;
	shr.u32 	%r186, %r44, 23;
	st.local.u32 	[%rd1+24], %rd127;
	and.b32  	%r48, %r186, 31;
	and.b32  	%r187, %r186, 224;
	add.s32 	%r188, %r187, -128;
	shr.u32 	%r189, %r188, 5;
	mul.wide.u32 	%rd88, %r189, 4;
	sub.s64 	%rd32, %rd1, %rd88;
	ld.local.u32 	%r319, [%rd32+24];
	ld.local.u32 	%r320, [%rd32+20];
	setp.eq.s32 	%p39, %r48, 0;
	@%p39 bra 	$L__BB0_38;
	shf.l.wrap.b32 	%r319, %r320, %r319, %r48;
	ld.local.u32 	%r190, [%rd32+16];
	shf.l.wrap.b32 	%r320, %r190, %r320, %r48;
$L__BB0_38:
	shr.u32 	%r191, %r319, 30;
	shf.l.wrap.b32 	%r192, %r320, %r319, 2;
	shl.b32 	%r193, %r320, 2;
	shr.u32 	%r194, %r192, 31;
	add.s32 	%r195, %r194, %r191;
	neg.s32 	%r196, %r195;
	setp.lt.s32 	%p40, %r44, 0;
	selp.b32 	%r321, %r196, %r195, %p40;
	xor.b32  	%r197, %r192, %r44;
	shr.s32 	%r198, %r192, 31;
	xor.b32  	%r199, %r198, %r192;
	xor.b32  	%r200, %r198, %r193;
	cvt.u64.u32 	%rd89, %r199;
	shl.b64 	%rd90, %rd89, 32;
	cvt.u64.u32 	%rd91, %r200;
	or.b64  	%rd92, %rd90, %rd91;
	cvt.rn.f64.s64 	%fd29, %rd92;
	mul.f64 	%fd30, %fd29, 0d3BF921FB54442D19;
	cvt.rn.f32.f64 	%f95, %fd30;
	neg.f32 	%f96, %f95;
	setp.lt.s32 	%p41, %r197, 0;
	selp.f32 	%f213, %f96, %f95, %p41;
$L__BB0_39:
	setp.ltu.f32 	%p42, %f20, 0f47CE4780;
	mul.rn.f32 	%f98, %f213, %f213;
	and.b32  	%r202, %r321, 1;
	setp.eq.b32 	%p43, %r202, 1;
	selp.f32 	%f99, 0f3F800000, %f213, %p43;
	fma.rn.f32 	%f100, %f98, %f99, 0f00000000;
	fma.rn.f32 	%f101, %f98, 0f37CBAC00, 0fBAB607ED;
	selp.f32 	%f102, %f101, 0fB94D4153, %p43;
	selp.f32 	%f103, 0f3D2AAABB, 0f3C0885E4, %p43;
	fma.rn.f32 	%f104, %f102, %f98, %f103;
	selp.f32 	%f105, 0fBEFFFFFF, 0fBE2AAAA8, %p43;
	fma.rn.f32 	%f106, %f104, %f98, %f105;
	fma.rn.f32 	%f107, %f106, %f100, %f99;
	and.b32  	%r203, %r321, 2;
	setp.eq.s32 	%p44, %r203, 0;
	mov.f32 	%f108, 0f00000000;
	sub.f32 	%f109, %f108, %f107;
	selp.f32 	%f110, %f107, %f109, %p44;
	mul.f32 	%f111, %f25, %f110;
	mul.f32 	%f112, %f18, %f24;
	sub.f32 	%f113, %f112, %f111;
	shl.b32 	%r204, %r29, 2;
	mov.u32 	%r205, _ZZ24interpolate_and_multiplyPfPsE11irf_samples;
	add.s32 	%r206, %r205, %r204;
	st.shared.f32 	[%r206], %f113;
	mov.u32 	%r325, %r329;
	mov.f32 	%f214, %f215;
	@%p42 bra 	$L__BB0_47;
	setp.neu.f32 	%p45, %f20, 0f7F800000;
	@%p45 bra 	$L__BB0_42;
	mov.f32 	%f116, 0f00000000;
	mul.rn.f32 	%f214, %f17, %f116;
	mov.b32 	%r325, 0;
	bra.uni 	$L__BB0_47;
$L__BB0_42:
	mov.b32 	%r57, %f17;
	shl.b32 	%r208, %r57, 8;
	or.b32  	%r58, %r208, -2147483648;
	mov.b64 	%rd130, 0;
	mov.b32 	%r322, 0;
	mov.u64 	%rd128, __cudart_i2opi_f;
	mov.u64 	%rd129, %rd1;
$L__BB0_43:
	.pragma "nounroll";
	ld.global.nc.u32 	%r209, [%rd128];
	mad.wide.u32 	%rd95, %r209, %r58, %rd130;
	shr.u64 	%rd130, %rd95, 32;
	st.local.u32 	[%rd129], %rd95;
	add.s32 	%r322, %r322, 1;
	add.s64 	%rd129, %rd129, 4;
	add.s64 	%rd128, %rd128, 4;
	setp.ne.s32 	%p46, %r322, 6;
	@%p46 bra 	$L__BB0_43;
	shr.u32 	%r210, %r57, 23;
	st.local.u32 	[%rd1+24], %rd130;
	and.b32  	%r61, %r210, 31;
	and.b32  	%r211, %r210, 224;
	add.s32 	%r212, %r211, -128;
	shr.u32 	%r213, %r212, 5;
	mul.wide.u32 	%rd96, %r213, 4;
	sub.s64 	%rd39, %rd1, %rd96;
	ld.local.u32 	%r323, [%rd39+24];
	ld.local.u32 	%r324, [%rd39+20];
	setp.eq.s32 	%p47, %r61, 0;
	@%p47 bra 	$L__BB0_46;
	shf.l.wrap.b32 	%r323, %r324, %r323, %r61;
	ld.local.u32 	%r214, [%rd39+16];
	shf.l.wrap.b32 	%r324, %r214, %r324, %r61;
$L__BB0_46:
	shr.u32 	%r215, %r323, 30;
	shf.l.wrap.b32 	%r216, %r324, %r323, 2;
	shl.b32 	%r217, %r324, 2;
	shr.u32 	%r218, %r216, 31;
	add.s32 	%r219, %r218, %r215;
	neg.s32 	%r220, %r219;
	setp.lt.s32 	%p48, %r57, 0;
	selp.b32 	%r325, %r220, %r219, %p48;
	xor.b32  	%r221, %r216, %r57;
	shr.s32 	%r222, %r216, 31;
	xor.b32  	%r223, %r222, %r216;
	xor.b32  	%r224, %r222, %r217;
	cvt.u64.u32 	%rd97, %r223;
	shl.b64 	%rd98, %rd97, 32;
	cvt.u64.u32 	%rd99, %r224;
	or.b64  	%rd100, %rd98, %rd99;
	cvt.rn.f64.s64 	%fd31, %rd100;
	mul.f64 	%fd32, %fd31, 0d3BF921FB54442D19;
	cvt.rn.f32.f64 	%f114, %fd32;
	neg.f32 	%f115, %f114;
	setp.lt.s32 	%p49, %r221, 0;
	selp.f32 	%f214, %f115, %f114, %p49;
$L__BB0_47:
	setp.ltu.f32 	%p50, %f20, 0f47CE4780;
	mul.rn.f32 	%f117, %f214, %f214;
	and.b32  	%r226, %r325, 1;
	setp.eq.b32 	%p51, %r226, 1;
	selp.f32 	%f118, 0f3F800000, %f214, %p51;
	fma.rn.f32 	%f119, %f117, %f118, 0f00000000;
	fma.rn.f32 	%f120, %f117, 0f37CBAC00, 0fBAB607ED;
	selp.f32 	%f121, %f120, 0fB94D4153, %p51;
	selp.f32 	%f122, 0f3D2AAABB, 0f3C0885E4, %p51;
	fma.rn.f32 	%f123, %f121, %f117, %f122;
	selp.f32 	%f124, 0fBEFFFFFF, 0fBE2AAAA8, %p51;
	fma.rn.f32 	%f125, %f123, %f117, %f124;
	fma.rn.f32 	%f126, %f125, %f119, %f118;
	and.b32  	%r227, %r325, 2;
	setp.eq.s32 	%p52, %r227, 0;
	mov.f32 	%f127, 0f00000000;
	sub.f32 	%f128, %f127, %f126;
	selp.f32 	%f129, %f126, %f128, %p52;
	mul.f32 	%f32, %f18, %f129;
	@%p50 bra 	$L__BB0_55;
	setp.neu.f32 	%p53, %f20, 0f7F800000;
	@%p53 bra 	$L__BB0_50;
	mov.f32 	%f132, 0f00000000;
	mul.rn.f32 	%f215, %f17, %f132;
	mov.b32 	%r329, 0;
	bra.uni 	$L__BB0_55;
$L__BB0_50:
	mov.b32 	%r70, %f17;
	shl.b32 	%r229, %r70, 8;
	or.b32  	%r71, %r229, -2147483648;
	mov.b64 	%rd133, 0;
	mov.b32 	%r326, 0;
	mov.u64 	%rd131, __cudart_i2opi_f;
	mov.u64 	%rd132, %rd1;
$L__BB0_51:
	.pragma "nounroll";
	ld.global.nc.u32 	%r230, [%rd131];
	mad.wide.u32 	%rd103, %r230, %r71, %rd133;
	shr.u64 	%rd133, %rd103, 32;
	st.local.u32 	[%rd132], %rd103;
	add.s32 	%r326, %r326, 1;
	add.s64 	%rd132, %rd132, 4;
	add.s64 	%rd131, %rd131, 4;
	setp.ne.s32 	%p54, %r326, 6;
	@%p54 bra 	$L__BB0_51;
	shr.u32 	%r231, %r70, 23;
	st.local.u32 	[%rd1+24], %rd133;
	and.b32  	%r74, %r231, 31;
	and.b32  	%r232, %r231, 224;
	add.s32 	%r233, %r232, -128;
	shr.u32 	%r234, %r233, 5;
	mul.wide.u32 	%rd104, %r234, 4;
	sub.s64 	%rd46, %rd1, %rd104;
	ld.local.u32 	%r327, [%rd46+24];
	ld.local.u32 	%r328, [%rd46+20];
	setp.eq.s32 	%p55, %r74, 0;
	@%p55 bra 	$L__BB0_54;
	shf.l.wrap.b32 	%r327, %r328, %r327, %r74;
	ld.local.u32 	%r235, [%rd46+16];
	shf.l.wrap.b32 	%r328, %r235, %r328, %r74;
$L__BB0_54:
	shr.u32 	%r236, %r327, 30;
	shf.l.wrap.b32 	%r237, %r328, %r327, 2;
	shl.b32 	%r238, %r328, 2;
	shr.u32 	%r239, %r237, 31;
	add.s32 	%r240, %r239, %r236;
	neg.s32 	%r241, %r240;
	setp.lt.s32 	%p56, %r70, 0;
	selp.b32 	%r329, %r241, %r240, %p56;
	xor.b32  	%r242, %r237, %r70;
	shr.s32 	%r243, %r237, 31;
	xor.b32  	%r244, %r243, %r237;
	xor.b32  	%r245, %r243, %r238;
	cvt.u64.u32 	%rd105, %r244;
	shl.b64 	%rd106, %rd105, 32;
	cvt.u64.u32 	%rd107, %r245;
	or.b64  	%rd108, %rd106, %rd107;
	cvt.rn.f64.s64 	%fd33, %rd108;
	mul.f64 	%fd34, %fd33, 0d3BF921FB54442D19;
	cvt.rn.f32.f64 	%f130, %fd34;
	neg.f32 	%f131, %f130;
	setp.lt.s32 	%p57, %r242, 0;
	selp.f32 	%f215, %f131, %f130, %p57;
$L__BB0_55:
	add.s32 	%r247, %r329, 1;
	mul.rn.f32 	%f133, %f215, %f215;
	and.b32  	%r248, %r329, 1;
	setp.eq.b32 	%p58, %r248, 1;
	selp.f32 	%f134, %f215, 0f3F800000, %p58;
	fma.rn.f32 	%f135, %f133, %f134, 0f00000000;
	fma.rn.f32 	%f136, %f133, 0f37CBAC00, 0fBAB607ED;
	selp.f32 	%f137, 0fB94D4153, %f136, %p58;
	selp.f32 	%f138, 0f3C0885E4, 0f3D2AAABB, %p58;
	fma.rn.f32 	%f139, %f137, %f133, %f138;
	selp.f32 	%f140, 0fBE2AAAA8, 0fBEFFFFFF, %p58;
	fma.rn.f32 	%f141, %f139, %f133, %f140;
	fma.rn.f32 	%f142, %f141, %f135, %f134;
	and.b32  	%r249, %r247, 2;
	setp.eq.s32 	%p59, %r249, 0;
	mov.f32 	%f143, 0f00000000;
	sub.f32 	%f144, %f143, %f142;
	selp.f32 	%f145, %f142, %f144, %p59;
	fma.rn.f32 	%f146, %f25, %f145, %f32;
	mov.u32 	%r251, _ZZ24interpolate_and_multiplyPfPsE11qrf_samples;
	add.s32 	%r252, %r251, %r204;
	st.shared.f32 	[%r252], %f146;
	bar.sync 	0;
	setp.ne.s32 	%p60, %r108, 0;
	@%p60 bra 	$L__BB0_76;
	setp.gt.u32 	%p61, %r103, 1;
	shl.b32 	%r253, %r4, 2;
	add.s32 	%r83, %r205, %r253;
	add.s32 	%r84, %r251, %r253;
	@%p61 bra 	$L__BB0_58;
	ld.shared.f32 	%f230, [%r83];
	bra.uni 	$L__BB0_71;
$L__BB0_58:
	ld.shared.f32 	%f230, [%r83];
	ld.shared.f32 	%f231, [%r84];
	add.s32 	%r257, %r103, -2;
	and.b32  	%r85, %r9, 7;
	setp.lt.u32 	%p62, %r257, 7;
	mov.b32 	%r334, 1;
	@%p62 bra 	$L__BB0_62;
	and.b32  	%r259, %r9, -8;
	neg.s32 	%r332, %r259;
	shl.b32 	%r87, %r1, 2;
	add.s32 	%r330, %r87, %r253;
	shl.b32 	%r89, %r1, 5;
	mov.b32 	%r331, 0;
$L__BB0_60:
	.pragma "nounroll";
	add.s32 	%r262, %r205, %r330;
	ld.shared.f32 	%f148, [%r262];
	add.f32 	%f149, %f148, %f230;
	add.s32 	%r264, %r251, %r330;
	ld.shared.f32 	%f150, [%r264];
	add.f32 	%f151, %f150, %f231;
	add.s32 	%r265, %r262, %r87;
	ld.shared.f32 	%f152, [%r265];
	add.f32 	%f153, %f152, %f149;
	add.s32 	%r266, %r264, %r87;
	ld.shared.f32 	%f154, [%r266];
	add.f32 	%f155, %f154, %f151;
	add.s32 	%r267, %r265, %r87;
	ld.shared.f32 	%f156, [%r267];
	add.f32 	%f157, %f156, %f153;
	add.s32 	%r268, %r266, %r87;
	ld.shared.f32 	%f158, [%r268];
	add.f32 	%f159, %f158, %f155;
	add.s32 	%r269, %r267, %r87;
	ld.shared.f32 	%f160, [%r269];
	add.f32 	%f161, %f160, %f157;
	add.s32 	%r270, %r268, %r87;
	ld.shared.f32 	%f162, [%r270];
	add.f32 	%f163, %f162, %f159;
	add.s32 	%r271, %r269, %r87;
	ld.shared.f32 	%f164, [%r271];
	add.f32 	%f165, %f164, %f161;
	add.s32 	%r272, %r270, %r87;
	ld.shared.f32 	%f166, [%r272];
	add.f32 	%f167, %f166, %f163;
	add.s32 	%r273, %r271, %r87;
	ld.shared.f32 	%f168, [%r273];
	add.f32 	%f169, %f168, %f165;
	add.s32 	%r274, %r272, %r87;
	ld.shared.f32 	%f170, [%r274];
	add.f32 	%f171, %f170, %f167;
	add.s32 	%r275, %r273, %r87;
	ld.shared.f32 	%f172, [%r275];
	add.f32 	%f173, %f172, %f169;
	add.s32 	%r276, %r274, %r87;
	ld.shared.f32 	%f174, [%r276];
	add.f32 	%f175, %f174, %f171;
	add.s32 	%r277, %r275, %r87;
	ld.shared.f32 	%f176, [%r277];
	add.f32 	%f230, %f176, %f173;
	add.s32 	%r278, %r276, %r87;
	ld.shared.f32 	%f177, [%r278];
	add.f32 	%f231, %f177, %f175;
	add.s32 	%r332, %r332, 8;
	add.s32 	%r331, %r331, 8;
	add.s32 	%r330, %r330, %r89;
	setp.ne.s32 	%p63, %r332, 0;
	@%p63 bra 	$L__BB0_60;
	add.s32 	%r334, %r331, 1;
$L__BB0_62:
	setp.eq.s32 	%p64, %r85, 0;
	@%p64 bra 	$L__BB0_70;
	and.b32  	%r98, %r9, 3;
	setp.lt.u32 	%p65, %r85, 4;
	@%p65 bra 	$L__BB0_65;
	mul.lo.s32 	%r279, %r334, %r1;
	shl.b32 	%r280, %r279, 2;
	add.s32 	%r281, %r83, %r280;
	ld.shared.f32 	%f179, [%r281];
	add.f32 	%f180, %f179, %f230;
	add.s32 	%r282, %r84, %r280;
	ld.shared.f32 	%f181, [%r282];
	add.f32 	%f182, %f181, %f231;
	shl.b32 	%r283, %r1, 2;
	add.s32 	%r284, %r281, %r283;
	ld.shared.f32 	%f183, [%r284];
	add.f32 	%f184, %f183, %f180;
	add.s32 	%r285, %r282, %r283;
	ld.shared.f32 	%f185, [%r285];
	add.f32 	%f186, %f185, %f182;
	add.s32 	%r286, %r284, %r283;
	ld.shared.f32 	%f187, [%r286];
	add.f32 	%f188, %f187, %f184;
	add.s32 	%r287, %r285, %r283;
	ld.shared.f32 	%f189, [%r287];
	add.f32 	%f190, %f189, %f186;
	add.s32 	%r288, %r286, %r283;
	ld.shared.f32 	%f191, [%r288];
	add.f32 	%f230, %f191, %f188;
	add.s32 	%r289, %r287, %r283;
	ld.shared.f32 	%f192, [%r289];
	add.f32 	%f231, %f192, %f190;
	add.s32 	%r334, %r334, 4;
$L__BB0_65:
	setp.eq.s32 	%p66, %r98, 0;
	@%p66 bra 	$L__BB0_70;
	setp.eq.s32 	%p67, %r98, 1;
	@%p67 bra 	$L__BB0_68;
	mul.lo.s32 	%r290, %r334, %r1;
	shl.b32 	%r291, %r290, 2;
	add.s32 	%r292, %r83, %r291;
	ld.shared.f32 	%f194, [%r292];
	add.f32 	%f195, %f194, %f230;
	add.s32 	%r293, %r84, %r291;
	ld.shared.f32 	%f196, [%r293];
	add.f32 	%f197, %f196, %f231;
	shl.b32 	%r294, %r1, 2;
	add.s32 	%r295, %r292, %r294;
	ld.shared.f32 	%f198, [%r295];
	add.f32 	%f230, %f198, %f195;
	add.s32 	%r296, %r293, %r294;
	ld.shared.f32 	%f199, [%r296];
	add.f32 	%f231, %f199, %f197;
	add.s32 	%r334, %r334, 2;
$L__BB0_68:
	and.b32  	%r297, %r9, 1;
	setp.eq.b32 	%p68, %r297, 1;
	not.pred 	%p69, %p68;
	@%p69 bra 	$L__BB0_70;
	mul.lo.s32 	%r298, %r334, %r1;
	shl.b32 	%r299, %r298, 2;
	add.s32 	%r300, %r83, %r299;
	ld.shared.f32 	%f200, [%r300];
	add.f32 	%f230, %f200, %f230;
	add.s32 	%r301, %r84, %r299;
	ld.shared.f32 	%f201, [%r301];
	add.f32 	%f231, %f201, %f231;
$L__BB0_70:
	st.shared.f32 	[%r83], %f230;
	st.shared.f32 	[%r84], %f231;
$L__BB0_71:
	abs.f32 	%f202, %f230;
	setp.leu.f32 	%p70, %f202, 0f3F800000;
	@%p70 bra 	$L__BB0_73;
	mov.u64 	%rd109, $str;
	cvta.global.u64 	%rd110, %rd109;
	{ // callseq 0, 0
	.param .b64 param0;
	st.param.b64 	[param0], %rd110;
	.param .b64 param1;
	st.param.b64 	[param1], 0;
	.param .b32 retval0;
	call.uni (retval0), 
	vprintf, 
	(
	param0, 
	param1
	);
	ld.param.b32 	%r302, [retval0];
	} // callseq 0
$L__BB0_73:
	ld.shared.f32 	%f233, [%r84];
	abs.f32 	%f203, %f233;
	setp.leu.f32 	%p71, %f203, 0f3F800000;
	@%p71 bra 	$L__BB0_75;
	mov.u64 	%rd111, $str$1;
	cvta.global.u64 	%rd112, %rd111;
	{ // callseq 1, 0
	.param .b64 param0;
	st.param.b64 	[param0], %rd112;
	.param .b64 param1;
	st.param.b64 	[param1], 0;
	.param .b32 retval0;
	call.uni (retval0), 
	vprintf, 
	(
	param0, 
	param1
	);
	ld.param.b32 	%r304, [retval0];
	} // callseq 1
	ld.shared.f32 	%f233, [%r84];
$L__BB0_75:
	ld.shared.f32 	%f204, [%r83];
	mul.f32 	%f205, %f204, 0f47000000;
	cvt.rzi.s32.f32 	%r306, %f205;
	cvta.to.global.u64 	%rd113, %rd47;
	mul.wide.u32 	%rd114, %r8, 2;
	add.s64 	%rd115, %rd113, %rd114;
	st.global.u16 	[%rd115], %r306;
	mul.f32 	%f206, %f233, 0f47000000;
	cvt.rzi.s32.f32 	%r307, %f206;
	st.global.u16 	[%rd115+2], %r307;
$L__BB0_76:
	ret;

}


// ===== COMPILED SASS (sm_100) =====

	.target	sm_100

	.elftype	@"ET_EXEC"


//--------------------- .note.nv.tkinfo           --------------------------
	.section	.note.nv.tkinfo,"",@"SHT_NOTE"
	.sectionflags	@"SHF_NOTE_NV_TKINFO"
	.tkinfo
        /*0018*/ 	.word	0x00000002
        /*0030*/ 	.string	""
        /*0030*/ 	.string	"ptxas"
        /*0030*/ 	.string	"Cuda compilation tools, release 13.0, V13.0.88"
        /*0030*/ 	.string	"Build cuda_13.0.r13.0/compiler.36424714_0"
        /*0030*/ 	.string	"-arch sm_100 -m 64 "



//--------------------- .note.nv.cuinfo           --------------------------
	.section	.note.nv.cuinfo,"",@"SHT_NOTE"
	.sectionflags	@"SHF_NOTE_NV_CUINFO"
        /*0018*/ 	.short	0x0002
        /*001a*/ 	.short	0x0064
        /*001c*/ 	.short	0x0082
	.zero		2


//--------------------- .nv.info                  --------------------------
	.section	.nv.info,"",@"SHT_CUDA_INFO"
	.align	4


	//----- nvinfo : EIATTR_REGCOUNT
	.align		4
        /*0000*/ 	.byte	0x04, 0x2f
        /*0002*/ 	.short	(.L_6 - .L_5)
	.align		4
.L_5:
        /*0004*/ 	.word	index@(_Z24interpolate_and_multiplyPfPs)
        /*0008*/ 	.word	0x0000001d


	//----- nvinfo : EIATTR_FRAME_SIZE
	.align		4
.L_6:
        /*000c*/ 	.byte	0x04, 0x11
        /*000e*/ 	.short	(.L_8 - .L_7)
	.align		4
.L_7:
        /*0010*/ 	.word	index@($__internal_0_$__cuda_sm3x_div_rn_noftz_f32_slowpath)
        /*0014*/ 	.word	0x00000000


	//----- nvinfo : EIATTR_FRAME_SIZE
	.align		4
.L_8:
        /*0018*/ 	.byte	0x04, 0x11
        /*001a*/ 	.short	(.L_10 - .L_9)
	.align		4
.L_9:
        /*001c*/ 	.word	index@(_Z24interpolate_and_multiplyPfPs)
        /*0020*/ 	.word	0x00000000


	//----- nvinfo : EIATTR_MIN_STACK_SIZE
	.align		4
.L_10:
        /*0024*/ 	.byte	0x04, 0x12
        /*0026*/ 	.short	(.L_12 - .L_11)
	.align		4
.L_11:
        /*0028*/ 	.word	index@(_Z24interpolate_and_multiplyPfPs)
        /*002c*/ 	.word	0x00000000
.L_12:


//--------------------- .nv.compat                --------------------------
	.section	.nv.compat,"",@"SHT_CUDA_COMPAT_INFO"
	.align	4
        /*0000*/ 	.byte	0x02, 0x09, 0x00, 0x00, 0x02, 0x02, 0x01, 0x00, 0x02, 0x05, 0x05, 0x00, 0x03, 0x07, 0x01, 0x01
        /*0010*/ 	.byte	0x02, 0x03, 0x00, 0x00, 0x02, 0x06, 0x01, 0x00, 0x04, 0x0b, 0x08, 0x00, 0x01, 0x00, 0x00, 0x00
        /*0020*/ 	.byte	0x00, 0x00, 0x00, 0x00


//--------------------- .nv.info._Z24interpolate_and_multiplyPfPs --------------------------
	.section	.nv.info._Z24interpolate_and_multiplyPfPs,"",@"SHT_CUDA_INFO"
	.sectionflags	@""
	.align	4


	//----- nvinfo : EIATTR_CUDA_API_VERSION
	.align		4
        /*0000*/ 	.byte	0x04, 0x37
        /*0002*/ 	.short	(.L_14 - .L_13)
.L_13:
        /*0004*/ 	.word	0x00000082


	//----- nvinfo : EIATTR_KPARAM_INFO
	.align		4
.L_14:
        /*0008*/ 	.byte	0x04, 0x17
        /*000a*/ 	.short	(.L_16 - .L_15)
.L_15:
        /*000c*/ 	.word	0x00000000
        /*0010*/ 	.short	0x0001
        /*0012*/ 	.short	0x0008
        /*0014*/ 	.byte	0x00, 0xf5, 0x21, 0x00


	//----- nvinfo : EIATTR_KPARAM_INFO
	.align		4
.L_16:
        /*0018*/ 	.byte	0x04, 0x17
        /*001a*/ 	.short	(.L_18 - .L_17)
.L_17:
        /*001c*/ 	.word	0x00000000
        /*0020*/ 	.short	0x0000
        /*0022*/ 	.short	0x0000
        /*0024*/ 	.byte	0x00, 0xf5, 0x21, 0x00


	//----- nvinfo : EIATTR_SPARSE_MMA_MASK
	.align		4
.L_18:
        /*0028*/ 	.byte	0x03, 0x50
        /*002a*/ 	.short	0x0000


	//----- nvinfo : EIATTR_MAXREG_COUNT
	.align		4
        /*002c*/ 	.byte	0x03, 0x1b
        /*002e*/ 	.short	0x00ff


	//----- nvinfo : EIATTR_NUM_BARRIERS
	.align		4
        /*0030*/ 	.byte	0x02, 0x4c
        /*0032*/ 	.byte	0x01
	.zero		1


	//----- nvinfo : EIATTR_EXTERNS
	.align		4
        /*0034*/ 	.byte	0x04, 0x0f
        /*0036*/ 	.short	(.L_20 - .L_19)


	//   ....[0]....
	.align		4
.L_19:
        /*0038*/ 	.word	index@(vprintf)


	//----- nvinfo : EIATTR_MERCURY_ISA_VERSION
	.align		4
.L_20:
        /*003c*/ 	.byte	0x03, 0x5f
        /*003e*/ 	.short	0x0101


	//----- nvinfo : EIATTR_VRC_CTA_INIT_COUNT
	.align		4
        /*0040*/ 	.byte	0x02, 0x4a
	.zero		1
	.zero		1


	//----- nvinfo : EIATTR_SYSCALL_OFFSETS
	.align		4
        /*0044*/ 	.byte	0x04, 0x46
        /*0046*/ 	.short	(.L_22 - .L_21)


	//   ....[0]....
.L_21:
        /*0048*/ 	.word	0x00003610


	//   ....[1]....
        /*004c*/ 	.word	0x000036e0


	//----- nvinfo : EIATTR_EXIT_INSTR_OFFSETS
	.align		4
.L_22:
        /*0050*/ 	.byte	0x04, 0x1c
        /*0052*/ 	.short	(.L_24 - .L_23)


	//   ....[0]....
.L_23:
        /*0054*/ 	.word	0x00002cf0


	//   ....[1]....
        /*0058*/ 	.word	0x000037a0


	//----- nvinfo : EIATTR_CRS_STACK_SIZE
	.align		4
.L_24:
        /*005c*/ 	.byte	0x04, 0x1e
        /*005e*/ 	.short	(.L_26 - .L_25)
.L_25:
        /*0060*/ 	.word	0x00000000


	//----- nvinfo : EIATTR_CBANK_PARAM_SIZE
	.align		4
.L_26:
        /*0064*/ 	.byte	0x03, 0x19
        /*0066*/ 	.short	0x0010


	//----- nvinfo : EIATTR_PARAM_CBANK
	.align		4
        /*0068*/ 	.byte	0x04, 0x0a
        /*006a*/ 	.short	(.L_28 - .L_27)
	.align		4
.L_27:
        /*006c*/ 	.word	index@(.nv.constant0._Z24interpolate_and_multiplyPfPs)
        /*0070*/ 	.short	0x0380
        /*0072*/ 	.short	0x0010


	//----- nvinfo : EIATTR_SW_WAR
	.align		4
.L_28:
        /*0074*/ 	.byte	0x04, 0x36
        /*0076*/ 	.short	(.L_30 - .L_29)
.L_29:
        /*0078*/ 	.word	0x00000008
.L_30:


//--------------------- .nv.callgraph             --------------------------
	.section	.nv.callgraph,"",@"SHT_CUDA_CALLGRAPH"
	.align	4
	.sectionentsize	8
	.align		4
        /*0000*/ 	.word	0x00000000
	.align		4
        /*0004*/ 	.word	0xffffffff
	.align		4
        /*0008*/ 	.word	index@(_Z24interpolate_and_multiplyPfPs)
	.align		4
        /*000c*/ 	.word	index@(vprintf)
	.align		4
        /*0010*/ 	.word	0x00000000
	.align		4
        /*0014*/ 	.word	0xfffffffe
	.align		4
        /*0018*/ 	.word	0x00000000
	.align		4
        /*001c*/ 	.word	0xfffffffd
	.align		4
        /*0020*/ 	.word	0x00000000
	.align		4
        /*0024*/ 	.word	0xfffffffc


//--------------------- .nv.constant4             --------------------------
	.section	.nv.constant4,"a",@progbits
	.align	8
	.align		8
.nv.constant4:
        /*0000*/ 	.dword	vprintf
	.align		8
        /*0008*/ 	.dword	$str
	.align		8
        /*0010*/ 	.dword	$str$1
	.align		8
        /*0018*/ 	.dword	__cudart_i2opi_f


//--------------------- .nv.constant3             --------------------------
	.section	.nv.constant3,"a",@progbits
	.align	8
.nv.constant3:
	.type		txfreq_rads,@object
	.size		txfreq_rads,(txphasedelay_rads - txfreq_rads)
txfreq_rads:
	.zero		64
	.type		txphasedelay_rads,@object
	.size		txphasedelay_rads,(.L_1 - txphasedelay_rads)
txphasedelay_rads:
	.zero		1024
.L_1:


//--------------------- .text._Z24interpolate_and_multiplyPfPs --------------------------
	.section	.text._Z24interpolate_and_multiplyPfPs,"ax",@progbits
	.align	128
        .global         _Z24interpolate_and_multiplyPfPs
        .type           _Z24interpolate_and_multiplyPfPs,@function
        .size           _Z24interpolate_and_multiplyPfPs,(.L_x_65 - _Z24interpolate_and_multiplyPfPs)
        .other          _Z24interpolate_and_multiplyPfPs,@"STO_CUDA_ENTRY STV_DEFAULT"
_Z24interpolate_and_multiplyPfPs:
.text._Z24interpolate_and_multiplyPfPs:
[----:B------:R-:W0:Y:S01]  /*0000*/  LDC R1, c[0x0][0x37c] ;  /* 0x0000df00ff017b82 */ /* 0x000e220000000800 */
[----:B------:R-:W1:Y:S01]  /*0010*/  S2R R2, SR_CTAID.Z ;  /* 0x0000000000027919 */ /* 0x000e620000002700 */
[----:B------:R-:W2:Y:S06]  /*0020*/  LDCU UR7, c[0x0][0x360] ;  /* 0x00006c00ff0777ac */ /* 0x000eac0008000800 */
[----:B------:R-:W3:Y:S01]  /*0030*/  LDC R0, c[0x0][0x364] ;  /* 0x0000d900ff007b82 */ /* 0x000ee20000000800 */
[----:B------:R-:W-:Y:S01]  /*0040*/  BSSY.RECONVERGENT B0, `(.L_x_0) ;  /* 0x000004b000007945 */ /* 0x000fe20003800200 */
[----:B------:R-:W4:Y:S01]  /*0050*/  S2R R6, SR_CTAID.X ;  /* 0x0000000000067919 */ /* 0x000f220000002500 */
[----:B------:R-:W5:Y:S01]  /*0060*/  LDCU UR4, c[0x0][0x370] ;  /* 0x00006e00ff0477ac */ /* 0x000f620008000800 */
[----:B------:R-:W2:Y:S01]  /*0070*/  S2R R4, SR_TID.Y ;  /* 0x0000000000047919 */ /* 0x000ea20000002200 */
[----:B------:R-:W1:Y:S03]  /*0080*/  LDCU UR8, c[0x0][0x374] ;  /* 0x00006e80ff0877ac */ /* 0x000e660008000800 */
[----:B------:R-:W0:Y:S01]  /*0090*/  LDC.64 R8, c[0x0][0x380] ;  /* 0x0000e000ff087b82 */ /* 0x000e220000000a00 */
[----:B------:R-:W2:Y:S01]  /*00a0*/  S2R R11, SR_CTAID.Y ;  /* 0x00000000000b7919 */ /* 0x000ea20000002600 */
[----:B------:R-:W1:Y:S01]  /*00b0*/  LDCU UR9, c[0x0][0x378] ;  /* 0x00006f00ff0977ac */ /* 0x000e620008000800 */
[----:B------:R-:W2:Y:S01]  /*00c0*/  S2R R3, SR_TID.X ;  /* 0x0000000000037919 */ /* 0x000ea20000002100 */
[----:B------:R-:W0:Y:S01]  /*00d0*/  LDCU.64 UR36, c[0x0][0x358] ;  /* 0x00006b00ff2477ac */ /* 0x000e220008000a00 */
[----:B-----5:R-:W-:Y:S01]  /*00e0*/  UIADD3 UR5, UPT, UPT, UR4, -0x1, URZ ;  /* 0xffffffff04057890 */ /* 0x020fe2000fffe0ff */
[----:B---3--:R-:W-:Y:S01]  /*00f0*/  VIADD R7, R0, 0xffffffff ;  /* 0xffffffff00077836 */ /* 0x008fe20000000000 */
[----:B-1----:R-:W-:-:S06]  /*0100*/  UIADD3 UR6, UPT, UPT, UR9, -0x1, URZ ;  /* 0xffffffff09067890 */ /* 0x002fcc000fffe0ff */
[C---:B------:R-:W-:Y:S01]  /*0110*/  ISETP.NE.AND P0, PT, R2.reuse, UR6, PT ;  /* 0x0000000602007c0c */ /* 0x040fe2000bf05270 */
[----:B------:R-:W-:Y:S01]  /*0120*/  UIADD3 UR6, UPT, UPT, UR8, -0x1, URZ ;  /* 0xffffffff08067890 */ /* 0x000fe2000fffe0ff */
[----:B------:R-:W-:Y:S01]  /*0130*/  IMAD R2, R2, UR4, RZ ;  /* 0x0000000402027c24 */ /* 0x000fe2000f8e02ff */
[----:B------:R-:W-:Y:S01]  /*0140*/  USHF.L.U32 UR4, UR4, 0x1, URZ ;  /* 0x0000000104047899 */ /* 0x000fe200080006ff */
[----:B----4-:R-:W-:Y:S01]  /*0150*/  ISETP.NE.OR P0, PT, R6, UR5, P0 ;  /* 0x0000000506007c0c */ /* 0x010fe20008705670 */
[----:B--2---:R-:W-:Y:S02]  /*0160*/  IMAD R5, R4, UR9, RZ ;  /* 0x0000000904057c24 */ /* 0x004fe4000f8e02ff */
[----:B------:R-:W-:Y:S01]  /*0170*/  IMAD.SHL.U32 R2, R2, 0x2, RZ ;  /* 0x0000000202027824 */ /* 0x000fe200078e00ff */
[----:B------:R-:W-:Y:S01]  /*0180*/  ISETP.NE.OR P0, PT, R4, R7, P0 ;  /* 0x000000070400720c */ /* 0x000fe20000705670 */
[C---:B------:R-:W-:Y:S02]  /*0190*/  IMAD R13, R11.reuse, UR9, RZ ;  /* 0x000000090b0d7c24 */ /* 0x040fe4000f8e02ff */
[C---:B------:R-:W-:Y:S01]  /*01a0*/  IMAD R12, R6.reuse, UR7, R3 ;  /* 0x00000007060c7c24 */ /* 0x040fe2000f8e0203 */
[----:B------:R-:W-:Y:S01]  /*01b0*/  ISETP.NE.OR P0, PT, R11, UR6, P0 ;  /* 0x000000060b007c0c */ /* 0x000fe20008705670 */
[----:B------:R-:W-:-:S02]  /*01c0*/  IMAD R6, R6, 0x2, R2 ;  /* 0x0000000206067824 */ /* 0x000fc400078e0202 */
[----:B------:R-:W-:Y:S02]  /*01d0*/  IMAD R5, R0, R13, R5 ;  /* 0x0000000d00057224 */ /* 0x000fe400078e0205 */
[----:B------:R-:W-:Y:S02]  /*01e0*/  IMAD.SHL.U32 R7, R12, 0x2, RZ ;  /* 0x000000020c077824 */ /* 0x000fe400078e00ff */
[----:B------:R-:W-:Y:S02]  /*01f0*/  IMAD R2, R13, UR4, R2 ;  /* 0x000000040d027c24 */ /* 0x000fe4000f8e0202 */
[----:B------:R-:W-:Y:S02]  /*0200*/  IMAD R5, R5, UR4, R6 ;  /* 0x0000000405057c24 */ /* 0x000fe4000f8e0206 */
[----:B------:R-:W-:Y:S02]  /*0210*/  IMAD R2, R2, UR7, R7 ;  /* 0x0000000702027c24 */ /* 0x000fe4000f8e0207 */
[----:B0-----:R-:W-:Y:S01]  /*0220*/  IMAD.WIDE.U32 R8, R5, 0x4, R8 ;  /* 0x0000000405087825 */ /* 0x001fe200078e0008 */
[----:B------:R-:W-:Y:S06]  /*0230*/  @P0 BRA `(.L_x_1) ;  /* 0x0000000000540947 */ /* 0x000fec0003800000 */
[----:B------:R-:W2:Y:S01]  /*0240*/  LDG.E R7, desc[UR36][R8.64] ;  /* 0x0000002408077981 */ /* 0x000ea2000c1e1900 */
[----:B------:R-:W-:Y:S01]  /*0250*/  I2FP.F32.U32 R6, UR7 ;  /* 0x0000000700067c45 */ /* 0x000fe20008201000 */
[----:B------:R-:W-:Y:S01]  /*0260*/  BSSY.RECONVERGENT B1, `(.L_x_2) ;  /* 0x000000f000017945 */ /* 0x000fe20003800200 */
[----:B------:R-:W-:Y:S02]  /*0270*/  IMAD.MOV.U32 R16, RZ, RZ, RZ ;  /* 0x000000ffff107224 */ /* 0x000fe400078e00ff */
[----:B------:R-:W0:Y:S02]  /*0280*/  MUFU.RCP R13, R6 ;  /* 0x00000006000d7308 */ /* 0x000e240000001000 */
[----:B0-----:R-:W-:-:S04]  /*0290*/  FFMA R10, -R6, R13, 1 ;  /* 0x3f800000060a7423 */ /* 0x001fc8000000010d */
[----:B------:R-:W-:Y:S01]  /*02a0*/  FFMA R10, R13, R10, R13 ;  /* 0x0000000a0d0a7223 */ /* 0x000fe2000000000d */
[----:B--2---:R-:W-:-:S04]  /*02b0*/  FADD R5, RZ, -R7 ;  /* 0x80000007ff057221 */ /* 0x004fc80000000000 */
[----:B------:R-:W0:Y:S01]  /*02c0*/  FCHK P0, R5, R6 ;  /* 0x0000000605007302 */ /* 0x000e220000000000 */
[----:B------:R-:W-:-:S04]  /*02d0*/  FFMA R13, R5, R10, RZ ;  /* 0x0000000a050d7223 */ /* 0x000fc800000000ff */
[----:B------:R-:W-:-:S04]  /*02e0*/  FFMA R14, -R6, R13, R5 ;  /* 0x0000000d060e7223 */ /* 0x000fc80000000105 */
[----:B------:R-:W-:Y:S01]  /*02f0*/  FFMA R13, R10, R14, R13 ;  /* 0x0000000e0a0d7223 */ /* 0x000fe2000000000d */
[----:B------:R-:W-:Y:S01]  /*0300*/  IMAD.MOV.U32 R14, RZ, RZ, R6 ;  /* 0x000000ffff0e7224 */ /* 0x000fe200078e0006 */
[----:B0-----:R-:W-:Y:S06]  /*0310*/  @!P0 BRA `(.L_x_3) ;  /* 0x00000000000c8947 */ /* 0x001fec0003800000 */
[----:B------:R-:W-:-:S07]  /*0320*/  MOV R18, 0x340 ;  /* 0x0000034000127802 */ /* 0x000fce0000000f00 */
[----:B------:R-:W-:Y:S05]  /*0330*/  CALL.REL.NOINC `($__internal_0_$__cuda_sm3x_div_rn_noftz_f32_slowpath) ;  /* 0x00000034001c7944 */ /* 0x000fea0003c00000 */
[----:B------:R-:W-:-:S07]  /*0340*/  MOV R13, R5 ;  /* 0x00000005000d7202 */ /* 0x000fce0000000f00 */
.L_x_3:
[----:B------:R-:W-:Y:S05]  /*0350*/  BSYNC.RECONVERGENT B1 ;  /* 0x0000000000017941 */ /* 0x000fea0003800200 */
.L_x_2:
[----:B------:R-:W-:-:S05]  /*0360*/  I2FP.F32.U32 R22, R3 ;  /* 0x0000000300167245 */ /* 0x000fca0000201000 */
[----:B------:R-:W-:Y:S01]  /*0370*/  FMUL R10, R22, R13 ;  /* 0x0000000d160a7220 */ /* 0x000fe20000400000 */
[----:B------:R-:W-:Y:S06]  /*0380*/  BRA `(.L_x_4) ;  /* 0x0000000000587947 */ /* 0x000fec0003800000 */
.L_x_1:
[----:B------:R-:W2:Y:S04]  /*0390*/  LDG.E R6, desc[UR36][R8.64+0x8] ;  /* 0x0000082408067981 */ /* 0x000ea8000c1e1900 */
[----:B------:R-:W2:Y:S01]  /*03a0*/  LDG.E R7, desc[UR36][R8.64] ;  /* 0x0000002408077981 */ /* 0x000ea2000c1e1900 */
[----:B------:R-:W-:Y:S01]  /*03b0*/  I2FP.F32.U32 R15, UR7 ;  /* 0x00000007000f7c45 */ /* 0x000fe20008201000 */
[----:B------:R-:W-:Y:S03]  /*03c0*/  BSSY.RECONVERGENT B1, `(.L_x_5) ;  /* 0x000000f000017945 */ /* 0x000fe60003800200 */
[----:B------:R-:W0:Y:S01]  /*03d0*/  MUFU.RCP R10, R15 ;  /* 0x0000000f000a7308 */ /* 0x000e220000001000 */
[----:B------:R-:W-:-:S02]  /*03e0*/  IMAD.MOV.U32 R14, RZ, RZ, R15 ;  /* 0x000000ffff0e7224 */ /* 0x000fc400078e000f */
[----:B0-----:R-:W-:-:S04]  /*03f0*/  FFMA R5, -R15, R10, 1 ;  /* 0x3f8000000f057423 */ /* 0x001fc8000000010a */
[----:B------:R-:W-:Y:S01]  /*0400*/  FFMA R5, R10, R5, R10 ;  /* 0x000000050a057223 */ /* 0x000fe2000000000a */
[----:B--2---:R-:W-:-:S04]  /*0410*/  FADD R6, R6, -R7 ;  /* 0x8000000706067221 */ /* 0x004fc80000000000 */
[----:B------:R-:W0:Y:S01]  /*0420*/  FCHK P0, R6, R15 ;  /* 0x0000000f06007302 */ /* 0x000e220000000000 */
[----:B------:R-:W-:-:S04]  /*0430*/  FFMA R10, R5, R6, RZ ;  /* 0x00000006050a7223 */ /* 0x000fc800000000ff */
[----:B------:R-:W-:-:S04]  /*0440*/  FFMA R13, -R15, R10, R6 ;  /* 0x0000000a0f0d7223 */ /* 0x000fc80000000106 */
[----:B------:R-:W-:Y:S01]  /*0450*/  FFMA R5, R5, R13, R10 ;  /* 0x0000000d05057223 */ /* 0x000fe2000000000a */
[----:B0-----:R-:W-:Y:S06]  /*0460*/  @!P0 BRA `(.L_x_6) ;  /* 0x0000000000108947 */ /* 0x001fec0003800000 */
[----:B------:R-:W-:Y:S01]  /*0470*/  IMAD.MOV.U32 R5, RZ, RZ, R6 ;  /* 0x000000ffff057224 */ /* 0x000fe200078e0006 */
[----:B------:R-:W-:Y:S01]  /*0480*/  MOV R18, 0x4b0 ;  /* 0x000004b000127802 */ /* 0x000fe20000000f00 */
[----:B------:R-:W-:-:S07]  /*0490*/  IMAD.MOV.U32 R6, RZ, RZ, R15 ;  /* 0x000000ffff067224 */ /* 0x000fce00078e000f */
[----:B------:R-:W-:Y:S05]  /*04a0*/  CALL.REL.NOINC `($__internal_0_$__cuda_sm3x_div_rn_noftz_f32_slowpath) ;  /* 0x0000003000c07944 */ /* 0x000fea0003c00000 */
.L_x_6:
[----:B------:R-:W-:Y:S05]  /*04b0*/  BSYNC.RECONVERGENT B1 ;  /* 0x0000000000017941 */ /* 0x000fea0003800200 */
.L_x_5:
[----:B------:R0:W5:Y:S01]  /*04c0*/  LDG.E R16, desc[UR36][R8.64+0xc] ;  /* 0x00000c2408107981 */ /* 0x000162000c1e1900 */
[----:B------:R-:W-:-:S05]  /*04d0*/  I2FP.F32.U32 R22, R3 ;  /* 0x0000000300167245 */ /* 0x000fca0000201000 */
[----:B------:R-:W-:-:S07]  /*04e0*/  FMUL R10, R22, R5 ;  /* 0x00000005160a7220 */ /* 0x000fce0000400000 */
.L_x_4:
[----:B------:R-:W-:Y:S05]  /*04f0*/  BSYNC.RECONVERGENT B0 ;  /* 0x0000000000007941 */ /* 0x000fea0003800200 */
.L_x_0:
[----:B------:R-:W2:Y:S01]  /*0500*/  LDG.E R19, desc[UR36][R8.64+0x4] ;  /* 0x0000042408137981 */ /* 0x000ea2000c1e1900 */
[----:B------:R-:W1:Y:S01]  /*0510*/  MUFU.RCP R13, R14 ;  /* 0x0000000e000d7308 */ /* 0x000e620000001000 */
[----:B------:R-:W-:Y:S01]  /*0520*/  BSSY.RECONVERGENT B0, `(.L_x_7) ;  /* 0x000000d000007945 */ /* 0x000fe20003800200 */
[----:B-1----:R-:W-:-:S04]  /*0530*/  FFMA R6, R13, -R14, 1 ;  /* 0x3f8000000d067423 */ /* 0x002fc8000000080e */
[----:B------:R-:W-:Y:S01]  /*0540*/  FFMA R6, R13, R6, R13 ;  /* 0x000000060d067223 */ /* 0x000fe2000000000d */
[----:B--2--5:R-:W-:-:S04]  /*0550*/  FADD R5, -R19, R16 ;  /* 0x0000001013057221 */ /* 0x024fc80000000100 */
[----:B------:R-:W1:Y:S01]  /*0560*/  FCHK P0, R5, R14 ;  /* 0x0000000e05007302 */ /* 0x000e620000000000 */
[----:B------:R-:W-:-:S04]  /*0570*/  FFMA R13, R5, R6, RZ ;  /* 0x00000006050d7223 */ /* 0x000fc800000000ff */
[----:B------:R-:W-:-:S04]  /*0580*/  FFMA R15, R13, -R14, R5 ;  /* 0x8000000e0d0f7223 */ /* 0x000fc80000000005 */
[----:B------:R-:W-:Y:S01]  /*0590*/  FFMA R13, R6, R15, R13 ;  /* 0x0000000f060d7223 */ /* 0x000fe2000000000d */
[----:B-1----:R-:W-:Y:S06]  /*05a0*/  @!P0 BRA `(.L_x_8) ;  /* 0x0000000000108947 */ /* 0x002fec0003800000 */
[----:B------:R-:W-:Y:S01]  /*05b0*/  IMAD.MOV.U32 R6, RZ, RZ, R14 ;  /* 0x000000ffff067224 */ /* 0x000fe200078e000e */
[----:B------:R-:W-:-:S07]  /*05c0*/  MOV R18, 0x5e0 ;  /* 0x000005e000127802 */ /* 0x000fce0000000f00 */
[----:B0-----:R-:W-:Y:S05]  /*05d0*/  CALL.REL.NOINC `($__internal_0_$__cuda_sm3x_div_rn_noftz_f32_slowpath) ;  /* 0x0000003000747944 */ /* 0x001fea0003c00000 */
[----:B------:R-:W-:-:S07]  /*05e0*/  IMAD.MOV.U32 R13, RZ, RZ, R5 ;  /* 0x000000ffff0d7224 */ /* 0x000fce00078e0005 */
.L_x_8:
[----:B------:R-:W-:Y:S05]  /*05f0*/  BSYNC.RECONVERGENT B0 ;  /* 0x0000000000007941 */ /* 0x000fea0003800200 */
.L_x_7:
[----:B------:R-:W-:Y:S01]  /*0600*/  IMAD.SHL.U32 R14, R4, 0x8, RZ ;  /* 0x00000008040e7824 */ /* 0x000fe200078e00ff */
[----:B0-----:R-:W0:Y:S01]  /*0610*/  I2F.F64.U32 R8, R12 ;  /* 0x0000000c00087312 */ /* 0x001e220000201800 */
[----:B------:R-:W-:Y:S01]  /*0620*/  BSSY.RECONVERGENT B0, `(.L_x_9) ;  /* 0x0000077000007945 */ /* 0x000fe20003800200 */
[----:B------:R-:W-:-:S03]  /*0630*/  FMUL R22, R13, R22 ;  /* 0x000000160d167220 */ /* 0x000fc60000400000 */
[----:B------:R-:W0:Y:S02]  /*0640*/  LDC.64 R14, c[0x3][R14] ;  /* 0x00c000000e0e7b82 */ /* 0x000e240000000a00 */
[----:B0-----:R-:W-:-:S10]  /*0650*/  DMUL R8, R8, R14 ;  /* 0x0000000e08087228 */ /* 0x001fd40000000000 */
[----:B------:R-:W-:Y:S02]  /*0660*/  LOP3.LUT R5, R9, 0x7fffffff, RZ, 0xc0, !PT ;  /* 0x7fffffff09057812 */ /* 0x000fe400078ec0ff */
[----:B------:R-:W-:Y:S02]  /*0670*/  MOV R12, R8 ;  /* 0x00000008000c7202 */ /* 0x000fe40000000f00 */
[----:B------:R-:W-:Y:S01]  /*0680*/  VIMNMX.U32 R6, PT, PT, R5, 0x401921fb, !PT ;  /* 0x401921fb05067848 */ /* 0x000fe20007fe0000 */
[----:B------:R-:W-:-:S03]  /*0690*/  IMAD.MOV.U32 R13, RZ, RZ, R5 ;  /* 0x000000ffff0d7224 */ /* 0x000fc600078e0005 */
[----:B------:R-:W-:-:S13]  /*06a0*/  ISETP.GE.U32.AND P0, PT, R6, 0x7ff00000, PT ;  /* 0x7ff000000600780c */ /* 0x000fda0003f06070 */
[----:B------:R-:W-:Y:S05]  /*06b0*/  @!P0 BRA `(.L_x_10) ;  /* 0x0000000000208947 */ /* 0x000fea0003800000 */
[----:B------:R-:W-:-:S14]  /*06c0*/  DSETP.NAN.AND P0, PT, R12, R12, PT ;  /* 0x0000000c0c00722a */ /* 0x000fdc0003f08000 */
[----:B------:R-:W-:Y:S01]  /*06d0*/  @P0 IMAD.MOV.U32 R14, RZ, RZ, 0x54442d18 ;  /* 0x54442d18ff0e0424 */ /* 0x000fe200078e00ff */
[----:B------:R-:W-:Y:S01]  /*06e0*/  @!P0 DSETP.NEU.AND P1, PT, R12, +INF , PT ;  /* 0x7ff000000c00842a */ /* 0x000fe20003f2d000 */
[----:B------:R-:W-:-:S06]  /*06f0*/  @P0 IMAD.MOV.U32 R15, RZ, RZ, 0x401921fb ;  /* 0x401921fbff0f0424 */ /* 0x000fcc00078e00ff */
[----:B------:R-:W-:-:S06]  /*0700*/  @P0 DADD R14, R8, R14 ;  /* 0x00000000080e0229 */ /* 0x000fcc000000000e */
[----:B------:R-:W-:Y:S02]  /*0710*/  @!P0 FSEL R14, R8, RZ, P1 ;  /* 0x000000ff080e8208 */ /* 0x000fe40000800000 */
[----:B------:R-:W-:Y:S01]  /*0720*/  @!P0 FSEL R15, R9, -QNAN , P1 ;  /* 0xfff80000090f8808 */ /* 0x000fe20000800000 */
[----:B------:R-:W-:Y:S06]  /*0730*/  BRA `(.L_x_11) ;  /* 0x0000000400947947 */ /* 0x000fec0003800000 */
.L_x_10:
[----:B------:R-:W-:Y:S01]  /*0740*/  UMOV UR4, 0x54442d18 ;  /* 0x54442d1800047882 */ /* 0x000fe20000000000 */
[----:B------:R-:W-:Y:S01]  /*0750*/  UMOV UR5, 0x401921fb ;  /* 0x401921fb00057882 */ /* 0x000fe20000000000 */
[----:B------:R-:W-:Y:S01]  /*0760*/  IMAD.MOV.U32 R14, RZ, RZ, R8 ;  /* 0x000000ffff0e7224 */ /* 0x000fe200078e0008 */
[----:B------:R-:W-:Y:S01]  /*0770*/  DSETP.GE.AND P0, PT, R12, UR4, PT ;  /* 0x000000040c007e2a */ /* 0x000fe2000bf06000 */
[----:B------:R-:W-:-:S13]  /*0780*/  IMAD.MOV.U32 R15, RZ, RZ, R9 ;  /* 0x000000ffff0f7224 */ /* 0x000fda00078e0009 */
[----:B------:R-:W-:Y:S05]  /*0790*/  @!P0 BRA `(.L_x_11) ;  /* 0x00000004007c8947 */ /* 0x000fea0003800000 */
[----:B------:R-:W-:Y:S01]  /*07a0*/  ISETP.GT.U32.AND P0, PT, R13, 0xfffff, PT ;  /* 0x000fffff0d00780c */ /* 0x000fe20003f04070 */
[----:B------:R-:W-:Y:S01]  /*07b0*/  BSSY.RECONVERGENT B1, `(.L_x_12) ;  /* 0x0000020000017945 */ /* 0x000fe20003800200 */
[----:B------:R-:W-:-:S11]  /*07c0*/  SHF.R.U32.HI R5, RZ, 0x14, R13 ;  /* 0x00000014ff057819 */ /* 0x000fd6000001160d */
[----:B------:R-:W-:-:S10]  /*07d0*/  @!P0 DMUL R12, R12, 1.80143985094819840000e+16 ;  /* 0x435000000c0c8828 */ /* 0x000fd40000000000 */
[C---:B------:R-:W-:Y:S01]  /*07e0*/  @!P0 LEA.HI R6, R13.reuse, R5, RZ, 0xc ;  /* 0x000000050d068211 */ /* 0x040fe200078f60ff */
[----:B------:R-:W-:Y:S01]  /*07f0*/  IMAD.MOV.U32 R14, RZ, RZ, R12 ;  /* 0x000000ffff0e7224 */ /* 0x000fe200078e000c */
[----:B------:R-:W-:-:S03]  /*0800*/  LOP3.LUT R13, R13, 0xfffff, RZ, 0xc0, !PT ;  /* 0x000fffff0d0d7812 */ /* 0x000fc600078ec0ff */
[----:B------:R-:W-:Y:S01]  /*0810*/  @!P0 VIADD R5, R6, 0xffffffca ;  /* 0xffffffca06058836 */ /* 0x000fe20000000000 */
[----:B------:R-:W-:-:S04]  /*0820*/  LOP3.LUT R13, R13, 0x100000, RZ, 0xfc, !PT ;  /* 0x001000000d0d7812 */ /* 0x000fc800078efcff */
[----:B------:R-:W-:-:S04]  /*0830*/  IADD3 R15, PT, PT, R5, -0x401, RZ ;  /* 0xfffffbff050f7810 */ /* 0x000fc80007ffe0ff */
[----:B------:R-:W-:-:S04]  /*0840*/  VIMNMX R6, PT, PT, RZ, R15, PT ;  /* 0x0000000fff067248 */ /* 0x000fc80003fe0100 */
[----:B------:R-:W-:-:S05]  /*0850*/  IADD3 R5, PT, PT, R5, -0x401, -R6 ;  /* 0xfffffbff05057810 */ /* 0x000fca0007ffe806 */
[----:B------:R-:W-:-:S05]  /*0860*/  VIADD R5, R5, 0x1 ;  /* 0x0000000105057836 */ /* 0x000fca0000000000 */
[----:B------:R-:W-:Y:S01]  /*0870*/  LOP3.LUT P0, R16, R5, 0x3, RZ, 0xc0, !PT ;  /* 0x0000000305107812 */ /* 0x000fe2000780c0ff */
[----:B------:R-:W-:-:S12]  /*0880*/  IMAD.MOV.U32 R5, RZ, RZ, R15 ;  /* 0x000000ffff057224 */ /* 0x000fd800078e000f */
[----:B------:R-:W-:Y:S05]  /*0890*/  @!P0 BRA `(.L_x_13) ;  /* 0x0000000000448947 */ /* 0x000fea0003800000 */
[----:B------:R-:W-:Y:S01]  /*08a0*/  BSSY.RECONVERGENT B2, `(.L_x_14) ;  /* 0x000000e000027945 */ /* 0x000fe20003800200 */
[----:B------:R-:W-:Y:S02]  /*08b0*/  IMAD.MOV R12, RZ, RZ, -R16 ;  /* 0x000000ffff0c7224 */ /* 0x000fe400078e0a10 */
[----:B------:R-:W-:-:S07]  /*08c0*/  IMAD.MOV.U32 R5, RZ, RZ, R15 ;  /* 0x000000ffff057224 */ /* 0x000fce00078e000f */
.L_x_15:
[----:B------:R-:W-:Y:S01]  /*08d0*/  VIADD R12, R12, 0x1 ;  /* 0x000000010c0c7836 */ /* 0x000fe20000000000 */
[----:B------:R-:W-:Y:S02]  /*08e0*/  IADD3 R17, P0, PT, R14, -0x54442d18, RZ ;  /* 0xabbbd2e80e117810 */ /* 0x000fe40007f1e0ff */
[----:B------:R-:W-:Y:S02]  /*08f0*/  IADD3 R5, PT, PT, R5, -0x1, RZ ;  /* 0xffffffff05057810 */ /* 0x000fe40007ffe0ff */
[----:B------:R-:W-:Y:S02]  /*0900*/  ISETP.NE.AND P1, PT, R12, RZ, PT ;  /* 0x000000ff0c00720c */ /* 0x000fe40003f25270 */
[----:B------:R-:W-:-:S04]  /*0910*/  IADD3.X R18, PT, PT, R13, -0x1921fc, RZ, P0, !PT ;  /* 0xffe6de040d127810 */ /* 0x000fc800007fe4ff */
[----:B------:R-:W-:-:S04]  /*0920*/  ISETP.GE.AND P0, PT, R18, RZ, PT ;  /* 0x000000ff1200720c */ /* 0x000fc80003f06270 */
[----:B------:R-:W-:Y:S02]  /*0930*/  SEL R16, R14, R17, !P0 ;  /* 0x000000110e107207 */ /* 0x000fe40004000000 */
[----:B------:R-:W-:-:S03]  /*0940*/  SEL R17, R13, R18, !P0 ;  /* 0x000000120d117207 */ /* 0x000fc60004000000 */
[C---:B------:R-:W-:Y:S01]  /*0950*/  IMAD.SHL.U32 R14, R16.reuse, 0x2, RZ ;  /* 0x00000002100e7824 */ /* 0x040fe200078e00ff */
[----:B------:R-:W-:Y:S01]  /*0960*/  SHF.L.U64.HI R13, R16, 0x1, R17 ;  /* 0x00000001100d7819 */ /* 0x000fe20000010211 */
[----:B------:R-:W-:Y:S06]  /*0970*/  @P1 BRA `(.L_x_15) ;  /* 0xfffffffc00d41947 */ /* 0x000fec000383ffff */
[----:B------:R-:W-:Y:S05]  /*0980*/  BSYNC.RECONVERGENT B2 ;  /* 0x0000000000027941 */ /* 0x000fea0003800200 */
.L_x_14:
[----:B------:R-:W-:Y:S02]  /*0990*/  IMAD.MOV.U32 R12, RZ, RZ, R16 ;  /* 0x000000ffff0c7224 */ /* 0x000fe400078e0010 */
[----:B------:R-:W-:-:S07]  /*09a0*/  IMAD.MOV.U32 R16, RZ, RZ, R17 ;  /* 0x000000ffff107224 */ /* 0x000fce00078e0011 */
.L_x_13:
[----:B------:R-:W-:Y:S05]  /*09b0*/  BSYNC.RECONVERGENT B1 ;  /* 0x0000000000017941 */ /* 0x000fea0003800200 */
.L_x_12:
[----:B------:R-:W-:Y:S01]  /*09c0*/  IMAD.IADD R6, R15, 0x1, -R6 ;  /* 0x000000010f067824 */ /* 0x000fe200078e0a06 */
[----:B------:R-:W-:Y:S04]  /*09d0*/  BSSY.RECONVERGENT B1, `(.L_x_16) ;  /* 0x0000025000017945 */ /* 0x000fe80003800200 */
[----:B------:R-:W-:-:S13]  /*09e0*/  ISETP.GE.U32.AND P0, PT, R6, 0x3, PT ;  /* 0x000000030600780c */ /* 0x000fda0003f06070 */
[----:B------:R-:W-:Y:S05]  /*09f0*/  @!P0 BRA `(.L_x_17) ;  /* 0x0000000000888947 */ /* 0x000fea0003800000 */
[----:B------:R-:W-:Y:S01]  /*0a00*/  BSSY.RECONVERGENT B2, `(.L_x_18) ;  /* 0x0000020000027945 */ /* 0x000fe20003800200 */
.L_x_19:
[----:B------:R-:W-:Y:S02]  /*0a10*/  IADD3 R15, P0, PT, R14, -0x54442d18, RZ ;  /* 0xabbbd2e80e0f7810 */ /* 0x000fe40007f1e0ff */
[C---:B------:R-:W-:Y:S01]  /*0a20*/  ISETP.GT.AND P1, PT, R5.reuse, 0x3, PT ;  /* 0x000000030500780c */ /* 0x040fe20003f24270 */
[----:B------:R-:W-:Y:S01]  /*0a30*/  VIADD R5, R5, 0xfffffffc ;  /* 0xfffffffc05057836 */ /* 0x000fe20000000000 */
[----:B------:R-:W-:-:S04]  /*0a40*/  IADD3.X R6, PT, PT, R13, -0x1921fc, RZ, P0, !PT ;  /* 0xffe6de040d067810 */ /* 0x000fc800007fe4ff */
[----:B------:R-:W-:-:S04]  /*0a50*/  ISETP.GE.AND P0, PT, R6, RZ, PT ;  /* 0x000000ff0600720c */ /* 0x000fc80003f06270 */
[----:B------:R-:W-:Y:S02]  /*0a60*/  SEL R15, R14, R15, !P0 ;  /* 0x0000000f0e0f7207 */ /* 0x000fe40004000000 */
[----:B------:R-:W-:-:S03]  /*0a70*/  SEL R6, R13, R6, !P0 ;  /* 0x000000060d067207 */ /* 0x000fc60004000000 */
[C---:B------:R-:W-:Y:S01]  /*0a80*/  IMAD.SHL.U32 R13, R15.reuse, 0x2, RZ ;  /* 0x000000020f0d7824 */ /* 0x040fe200078e00ff */
[----:B------:R-:W-:-:S04]  /*0a90*/  SHF.L.U64.HI R6, R15, 0x1, R6 ;  /* 0x000000010f067819 */ /* 0x000fc80000010206 */
[----:B------:R-:W-:-:S04]  /*0aa0*/  IADD3 R12, P0, PT, R13, -0x54442d18, RZ ;  /* 0xabbbd2e80d0c7810 */ /* 0x000fc80007f1e0ff */
        /* <DEDUP_REMOVED lines=10> */
[----:B------:R-:W-:Y:S02]  /*0b50*/  SEL R15, R12, R15, !P0 ;  /* 0x0000000f0c0f7207 */ /* 0x000fe40004000000 */
[C---:B------:R-:W-:Y:S02]  /*0b60*/  SHF.L.U32 R13, R6.reuse, 0x1, RZ ;  /* 0x00000001060d7819 */ /* 0x040fe400000006ff */
[----:B------:R-:W-:Y:S02]  /*0b70*/  SHF.L.U64.HI R6, R6, 0x1, R15 ;  /* 0x0000000106067819 */ /* 0x000fe4000001020f */
[----:B------:R-:W-:-:S04]  /*0b80*/  IADD3 R12, P0, PT, R13, -0x54442d18, RZ ;  /* 0xabbbd2e80d0c7810 */ /* 0x000fc80007f1e0ff */
        /* <DEDUP_REMOVED lines=8> */
.L_x_18:
[----:B------:R-:W-:-:S07]  /*0c10*/  IMAD.MOV.U32 R16, RZ, RZ, R15 ;  /* 0x000000ffff107224 */ /* 0x000fce00078e000f */
.L_x_17:
[----:B------:R-:W-:Y:S05]  /*0c20*/  BSYNC.RECONVERGENT B1 ;  /* 0x0000000000017941 */ /* 0x000fea0003800200 */
.L_x_16:
[----:B------:R-:W-:Y:S01]  /*0c30*/  LOP3.LUT R13, R16, 0x7fffffff, RZ, 0xc0, !PT ;  /* 0x7fffffff100d7812 */ /* 0x000fe200078ec0ff */
[----:B------:R-:W-:Y:S01]  /*0c40*/  BSSY.RECONVERGENT B1, `(.L_x_20) ;  /* 0x0000013000017945 */ /* 0x000fe20003800200 */
[----:B------:R-:W-:Y:S01]  /*0c50*/  ISETP.NE.U32.AND P0, PT, R12, RZ, PT ;  /* 0x000000ff0c00720c */ /* 0x000fe20003f05070 */
[----:B------:R-:W-:Y:S02]  /*0c60*/  IMAD.MOV.U32 R14, RZ, RZ, RZ ;  /* 0x000000ffff0e7224 */ /* 0x000fe400078e00ff */
[----:B------:R-:W-:Y:S01]  /*0c70*/  IMAD.MOV.U32 R5, RZ, RZ, RZ ;  /* 0x000000ffff057224 */ /* 0x000fe200078e00ff */
[----:B------:R-:W-:-:S13]  /*0c80*/  ISETP.NE.AND.EX P0, PT, R13, RZ, PT, P0 ;  /* 0x000000ff0d00720c */ /* 0x000fda0003f05300 */
[----:B------:R-:W-:Y:S05]  /*0c90*/  @!P0 BRA `(.L_x_21) ;  /* 0x0000000000348947 */ /* 0x000fea0003800000 */
[----:B------:R-:W-:-:S10]  /*0ca0*/  DMUL R14, R12, 1.80143985094819840000e+16 ;  /* 0x435000000c0e7828 */ /* 0x000fd40000000000 */
[----:B------:R-:W-:-:S04]  /*0cb0*/  SHF.R.U32.HI R14, RZ, 0x14, R15 ;  /* 0x00000014ff0e7819 */ /* 0x000fc8000001160f */
[----:B------:R-:W-:-:S04]  /*0cc0*/  IADD3 R5, PT, PT, -R14, 0x37, RZ ;  /* 0x000000370e057810 */ /* 0x000fc80007ffe1ff */
[----:B------:R-:W-:Y:S02]  /*0cd0*/  IADD3 R6, PT, PT, -R5, 0x401, RZ ;  /* 0x0000040105067810 */ /* 0x000fe40007ffe1ff */
[-C--:B------:R-:W-:Y:S02]  /*0ce0*/  SHF.L.U64.HI R16, R12, R5.reuse, R13 ;  /* 0x000000050c107219 */ /* 0x080fe4000001020d */
[----:B------:R-:W-:Y:S02]  /*0cf0*/  ISETP.GT.AND P0, PT, R6, RZ, PT ;  /* 0x000000ff0600720c */ /* 0x000fe40003f04270 */
[----:B------:R-:W-:-:S11]  /*0d00*/  SHF.L.U32 R12, R12, R5, RZ ;  /* 0x000000050c0c7219 */ /* 0x000fd600000006ff */
[C---:B------:R-:W-:Y:S01]  /*0d10*/  @!P0 IADD3 R5, PT, PT, -R6.reuse, 0x1, RZ ;  /* 0x0000000106058810 */ /* 0x040fe20007ffe1ff */
[----:B------:R-:W-:-:S03]  /*0d20*/  @P0 VIADD R6, R6, 0xffffffff ;  /* 0xffffffff06060836 */ /* 0x000fc60000000000 */
[-CC-:B------:R-:W-:Y:S02]  /*0d30*/  @!P0 SHF.R.U64 R14, R12, R5.reuse, R16.reuse ;  /* 0x000000050c0e8219 */ /* 0x180fe40000001210 */
[----:B------:R-:W-:Y:S02]  /*0d40*/  @P0 IADD3 R14, P1, PT, RZ, R12, RZ ;  /* 0x0000000cff0e0210 */ /* 0x000fe40007f3e0ff */
[----:B------:R-:W-:Y:S02]  /*0d50*/  @!P0 SHF.R.U32.HI R5, RZ, R5, R16 ;  /* 0x00000005ff058219 */ /* 0x000fe40000011610 */
[----:B------:R-:W-:-:S09]  /*0d60*/  @P0 LEA.X R5, R6, R16, 0x14, P1 ;  /* 0x0000001006050211 */ /* 0x000fd200008ea4ff */
.L_x_21:
[----:B------:R-:W-:Y:S05]  /*0d70*/  BSYNC.RECONVERGENT B1 ;  /* 0x0000000000017941 */ /* 0x000fea0003800200 */
.L_x_20:
[----:B------:R-:W-:-:S07]  /*0d80*/  LOP3.LUT R15, R5, 0x80000000, R9, 0xb8, !PT ;  /* 0x80000000050f7812 */ /* 0x000fce00078eb809 */
.L_x_11:
[----:B------:R-:W-:Y:S05]  /*0d90*/  BSYNC.RECONVERGENT B0 ;  /* 0x0000000000007941 */ /* 0x000fea0003800200 */
.L_x_9:
[----:B------:R-:W-:Y:S01]  /*0da0*/  IMAD R11, R4, UR8, R11 ;  /* 0x00000008040b7c24 */ /* 0x000fe2000f8e020b */
[----:B------:R-:W-:Y:S01]  /*0db0*/  UMOV UR4, 0x40 ;  /* 0x0000004000047882 */ /* 0x000fe20000000000 */
[----:B------:R-:W-:Y:S01]  /*0dc0*/  BSSY.RECONVERGENT B0, `(.L_x_22) ;  /* 0x000006f000007945 */ /* 0x000fe20003800200 */
[----:B------:R-:W-:Y:S02]  /*0dd0*/  FADD R7, R10, R7 ;  /* 0x000000070a077221 */ /* 0x000fe40000000000 */
[----:B------:R-:W-:-:S04]  /*0de0*/  LEA R11, R11, UR4, 0x2 ;  /* 0x000000040b0b7c11 */ /* 0x000fc8000f8e10ff */
[----:B------:R-:W0:Y:S02]  /*0df0*/  LDC R8, c[0x3][R11] ;  /* 0x00c000000b087b82 */ /* 0x000e240000000800 */
[----:B0-----:R-:W0:Y:S02]  /*0e00*/  F2F.F64.F32 R8, R8 ;  /* 0x0000000800087310 */ /* 0x001e240000201800 */
[----:B0-----:R-:W-:-:S06]  /*0e10*/  DADD R14, R8, R14 ;  /* 0x00000000080e7229 */ /* 0x001fcc000000000e */
[----:B------:R-:W0:Y:S02]  /*0e20*/  F2F.F32.F64 R5, R14 ;  /* 0x0000000e00057310 */ /* 0x000e240000301000 */
[C---:B0-----:R-:W-:Y:S01]  /*0e30*/  FMUL R24, R5.reuse, 0.63661974668502807617 ;  /* 0x3f22f98305187820 */ /* 0x041fe20000400000 */
[----:B------:R-:W-:-:S05]  /*0e40*/  FSETP.GE.AND P0, PT, |R5|, 105615, PT ;  /* 0x47ce47800500780b */ /* 0x000fca0003f06200 */
[----:B------:R-:W0:Y:S02]  /*0e50*/  F2I.NTZ R24, R24 ;  /* 0x0000001800187305 */ /* 0x000e240000203100 */
[----:B0-----:R-:W-:Y:S01]  /*0e60*/  I2FP.F32.S32 R6, R24 ;  /* 0x0000001800067245 */ /* 0x001fe20000201400 */
[----:B------:R-:W-:-:S04]  /*0e70*/  IMAD.MOV.U32 R8, RZ, RZ, R24 ;  /* 0x000000ffff087224 */ /* 0x000fc800078e0018 */
[----:B------:R-:W-:-:S04]  /*0e80*/  FFMA R9, R6, -1.5707962512969970703, R5 ;  /* 0xbfc90fda06097823 */ /* 0x000fc80000000005 */
[----:B------:R-:W-:-:S04]  /*0e90*/  FFMA R9, R6, -7.5497894158615963534e-08, R9 ;  /* 0xb3a2216806097823 */ /* 0x000fc80000000009 */
[----:B------:R-:W-:-:S04]  /*0ea0*/  FFMA R6, R6, -5.3903029534742383927e-15, R9 ;  /* 0xa7c234c506067823 */ /* 0x000fc80000000009 */
[----:B------:R-:W-:Y:S01]  /*0eb0*/  IMAD.MOV.U32 R20, RZ, RZ, R6 ;  /* 0x000000ffff147224 */ /* 0x000fe200078e0006 */
[----:B------:R-:W-:Y:S06]  /*0ec0*/  @!P0 BRA `(.L_x_23) ;  /* 0x0000000400788947 */ /* 0x000fec0003800000 */
[----:B------:R-:W-:-:S13]  /*0ed0*/  FSETP.NEU.AND P0, PT, |R5|, +INF , PT ;  /* 0x7f8000000500780b */ /* 0x000fda0003f0d200 */
[----:B------:R-:W-:Y:S01]  /*0ee0*/  @!P0 FMUL R20, RZ, R5 ;  /* 0x00000005ff148220 */ /* 0x000fe20000400000 */
[----:B------:R-:W-:Y:S01]  /*0ef0*/  @!P0 IMAD.MOV.U32 R24, RZ, RZ, RZ ;  /* 0x000000ffff188224 */ /* 0x000fe200078e00ff */
[----:B------:R-:W-:Y:S06]  /*0f00*/  @!P0 BRA `(.L_x_23) ;  /* 0x0000000400688947 */ /* 0x000fec0003800000 */
[----:B------:R-:W-:Y:S01]  /*0f10*/  IMAD.SHL.U32 R9, R5, 0x100, RZ ;  /* 0x0000010005097824 */ /* 0x000fe200078e00ff */
[----:B------:R-:W-:Y:S01]  /*0f20*/  CS2R R20, SRZ ;  /* 0x0000000000147805 */ /* 0x000fe2000001ff00 */
[----:B------:R-:W0:Y:S03]  /*0f30*/  LDCU.64 UR8, c[0x4][0x18] ;  /* 0x01000300ff0877ac */ /* 0x000e260008000a00 */
[----:B------:R-:W-:Y:S01]  /*0f40*/  LOP3.LUT R23, R9, 0x80000000, RZ, 0xfc, !PT ;  /* 0x8000000009177812 */ /* 0x000fe200078efcff */
[----:B------:R-:W-:Y:S01]  /*0f50*/  UMOV UR5, URZ ;  /* 0x000000ff00057c82 */ /* 0x000fe20008000000 */
[----:B------:R-:W-:-:S05]  /*0f60*/  UMOV UR4, URZ ;  /* 0x000000ff00047c82 */ /* 0x000fca0008000000 */
.L_x_24:
[----:B0-----:R-:W-:Y:S02]  /*0f70*/  IMAD.U32 R14, RZ, RZ, UR8 ;  /* 0x00000008ff0e7e24 */ /* 0x001fe4000f8e00ff */
[----:B------:R-:W-:-:S05]  /*0f80*/  IMAD.U32 R15, RZ, RZ, UR9 ;  /* 0x00000009ff0f7e24 */ /* 0x000fca000f8e00ff */
[----:B------:R-:W2:Y:S01]  /*0f90*/  LDG.E.CONSTANT R14, desc[UR36][R14.64] ;  /* 0x000000240e0e7981 */ /* 0x000ea2000c1e9900 */
[----:B------:R-:W-:Y:S01]  /*0fa0*/  UIADD3 UR4, UPT, UPT, UR4, 0x1, URZ ;  /* 0x0000000104047890 */ /* 0x000fe2000fffe0ff */
[C---:B------:R-:W-:Y:S01]  /*0fb0*/  ISETP.EQ.AND P0, PT, R20.reuse, RZ, PT ;  /* 0x000000ff1400720c */ /* 0x040fe20003f02270 */
[----:B------:R-:W-:Y:S01]  /*0fc0*/  UIADD3 UR8, UP1, UPT, UR8, 0x4, URZ ;  /* 0x0000000408087890 */ /* 0x000fe2000ff3e0ff */
[C---:B------:R-:W-:Y:S01]  /*0fd0*/  ISETP.EQ.AND P1, PT, R20.reuse, 0x4, PT ;  /* 0x000000041400780c */ /* 0x040fe20003f22270 */
[----:B------:R-:W-:Y:S01]  /*0fe0*/  UISETP.NE.AND UP0, UPT, UR4, 0x6, UPT ;  /* 0x000000060400788c */ /* 0x000fe2000bf05270 */
[C---:B------:R-:W-:Y:S01]  /*0ff0*/  ISETP.EQ.AND P2, PT, R20.reuse, 0x8, PT ;  /* 0x000000081400780c */ /* 0x040fe20003f42270 */
[----:B------:R-:W-:Y:S01]  /*1000*/  UIADD3.X UR9, UPT, UPT, URZ, UR9, URZ, UP1, !UPT ;  /* 0x00000009ff097290 */ /* 0x000fe20008ffe4ff */
[C---:B------:R-:W-:Y:S02]  /*1010*/  ISETP.EQ.AND P3, PT, R20.reuse, 0xc, PT ;  /* 0x0000000c1400780c */ /* 0x040fe40003f62270 */
[----:B------:R-:W-:-:S02]  /*1020*/  ISETP.EQ.AND P4, PT, R20, 0x10, PT ;  /* 0x000000101400780c */ /* 0x000fc40003f82270 */
[C---:B------:R-:W-:Y:S01]  /*1030*/  ISETP.EQ.AND P5, PT, R20.reuse, 0x14, PT ;  /* 0x000000141400780c */ /* 0x040fe20003fa2270 */
[----:B------:R-:W-:Y:S02]  /*1040*/  VIADD R20, R20, 0x4 ;  /* 0x0000000414147836 */ /* 0x000fe40000000000 */
[----:B--2---:R-:W-:-:S03]  /*1050*/  IMAD.WIDE.U32 R16, R14, R23, RZ ;  /* 0x000000170e107225 */ /* 0x004fc600078e00ff */
[----:B------:R-:W-:-:S04]  /*1060*/  IADD3 R16, P6, PT, R16, R21, RZ ;  /* 0x0000001510107210 */ /* 0x000fc80007fde0ff */
[----:B------:R-:W-:Y:S01]  /*1070*/  IADD3.X R21, PT, PT, R17, UR5, RZ, P6, !PT ;  /* 0x0000000511157c10 */ /* 0x000fe2000b7fe4ff */
[--C-:B------:R-:W-:Y:S01]  /*1080*/  @P1 IMAD.MOV.U32 R10, RZ, RZ, R16.reuse ;  /* 0x000000ffff0a1224 */ /* 0x100fe200078e0010 */
[----:B------:R-:W-:Y:S01]  /*1090*/  @P0 MOV R9, R16 ;  /* 0x0000001000090202 */ /* 0x000fe20000000f00 */
[--C-:B------:R-:W-:Y:S02]  /*10a0*/  @P2 IMAD.MOV.U32 R11, RZ, RZ, R16.reuse ;  /* 0x000000ffff0b2224 */ /* 0x100fe400078e0010 */
[--C-:B------:R-:W-:Y:S02]  /*10b0*/  @P3 IMAD.MOV.U32 R12, RZ, RZ, R16.reuse ;  /* 0x000000ffff0c3224 */ /* 0x100fe400078e0010 */
[--C-:B------:R-:W-:Y:S02]  /*10c0*/  @P4 IMAD.MOV.U32 R13, RZ, RZ, R16.reuse ;  /* 0x000000ffff0d4224 */ /* 0x100fe400078e0010 */
[----:B------:R-:W-:Y:S01]  /*10d0*/  @P5 IMAD.MOV.U32 R18, RZ, RZ, R16 ;  /* 0x000000ffff125224 */ /* 0x000fe200078e0010 */
[----:B------:R-:W-:Y:S06]  /*10e0*/  BRA.U UP0, `(.L_x_24) ;  /* 0xfffffffd00a07547 */ /* 0x000fec000b83ffff */
[----:B------:R-:W-:Y:S01]  /*10f0*/  SHF.R.U32.HI R14, RZ, 0x17, R5 ;  /* 0x00000017ff0e7819 */ /* 0x000fe20000011605 */
[----:B------:R-:W-:Y:S03]  /*1100*/  BSSY.RECONVERGENT B1, `(.L_x_25) ;  /* 0x0000028000017945 */ /* 0x000fe60003800200 */
[C---:B------:R-:W-:Y:S02]  /*1110*/  LOP3.LUT R15, R14.reuse, 0xe0, RZ, 0xc0, !PT ;  /* 0x000000e00e0f7812 */ /* 0x040fe400078ec0ff */
[----:B------:R-:W-:Y:S02]  /*1120*/  LOP3.LUT P6, RZ, R14, 0x1f, RZ, 0xc0, !PT ;  /* 0x0000001f0eff7812 */ /* 0x000fe400078cc0ff */
[----:B------:R-:W-:-:S04]  /*1130*/  IADD3 R15, PT, PT, R15, -0x80, RZ ;  /* 0xffffff800f0f7810 */ /* 0x000fc80007ffe0ff */
[----:B------:R-:W-:-:S05]  /*1140*/  SHF.R.U32.HI R15, RZ, 0x5, R15 ;  /* 0x00000005ff0f7819 */ /* 0x000fca000001160f */
[----:B------:R-:W-:-:S05]  /*1150*/  IMAD.U32 R17, R15, -0x4, RZ ;  /* 0xfffffffc0f117824 */ /* 0x000fca00078e00ff */
[C---:B------:R-:W-:Y:S02]  /*1160*/  ISETP.EQ.AND P3, PT, R17.reuse, -0x18, PT ;  /* 0xffffffe81100780c */ /* 0x040fe40003f62270 */
[C---:B------:R-:W-:Y:S02]  /*1170*/  ISETP.EQ.AND P4, PT, R17.reuse, -0x14, PT ;  /* 0xffffffec1100780c */ /* 0x040fe40003f82270 */
[C---:B------:R-:W-:Y:S02]  /*1180*/  ISETP.EQ.AND P2, PT, R17.reuse, -0x10, PT ;  /* 0xfffffff01100780c */ /* 0x040fe40003f42270 */
[C---:B------:R-:W-:Y:S02]  /*1190*/  ISETP.EQ.AND P1, PT, R17.reuse, -0xc, PT ;  /* 0xfffffff41100780c */ /* 0x040fe40003f22270 */
[C---:B------:R-:W-:Y:S02]  /*11a0*/  ISETP.EQ.AND P0, PT, R17.reuse, -0x8, PT ;  /* 0xfffffff81100780c */ /* 0x040fe40003f02270 */
[----:B------:R-:W-:-:S03]  /*11b0*/  ISETP.EQ.AND P5, PT, R17, RZ, PT ;  /* 0x000000ff1100720c */ /* 0x000fc60003fa2270 */
[--C-:B------:R-:W-:Y:S01]  /*11c0*/  @P3 IMAD.MOV.U32 R20, RZ, RZ, R9.reuse ;  /* 0x000000ffff143224 */ /* 0x100fe200078e0009 */
[C---:B------:R-:W-:Y:S01]  /*11d0*/  ISETP.EQ.AND P3, PT, R17.reuse, -0x4, PT ;  /* 0xfffffffc1100780c */ /* 0x040fe20003f62270 */
[----:B------:R-:W-:Y:S02]  /*11e0*/  @P4 IMAD.MOV.U32 R15, RZ, RZ, R9 ;  /* 0x000000ffff0f4224 */ /* 0x000fe400078e0009 */
[--C-:B------:R-:W-:Y:S01]  /*11f0*/  @P4 IMAD.MOV.U32 R20, RZ, RZ, R10.reuse ;  /* 0x000000ffff144224 */ /* 0x100fe200078e000a */
[----:B------:R-:W-:Y:S01]  /*1200*/  ISETP.EQ.AND P4, PT, R17, 0x4, PT ;  /* 0x000000041100780c */ /* 0x000fe20003f82270 */
[----:B------:R-:W-:Y:S01]  /*1210*/  @P2 IMAD.MOV.U32 R15, RZ, RZ, R10 ;  /* 0x000000ffff0f2224 */ /* 0x000fe200078e000a */
[----:B------:R-:W-:Y:S01]  /*1220*/  @P1 MOV R15, R11 ;  /* 0x0000000b000f1202 */ /* 0x000fe20000000f00 */
[----:B------:R-:W-:Y:S02]  /*1230*/  @P2 IMAD.MOV.U32 R20, RZ, RZ, R11 ;  /* 0x000000ffff142224 */ /* 0x000fe400078e000b */
[----:B------:R-:W-:-:S02]  /*1240*/  @P1 IMAD.MOV.U32 R20, RZ, RZ, R12 ;  /* 0x000000ffff141224 */ /* 0x000fc400078e000c */
[----:B------:R-:W-:Y:S02]  /*1250*/  @P0 IMAD.MOV.U32 R15, RZ, RZ, R12 ;  /* 0x000000ffff0f0224 */ /* 0x000fe400078e000c */
[--C-:B------:R-:W-:Y:S02]  /*1260*/  @P0 IMAD.MOV.U32 R20, RZ, RZ, R13.reuse ;  /* 0x000000ffff140224 */ /* 0x100fe400078e000d */
[----:B------:R-:W-:Y:S02]  /*1270*/  @P3 IMAD.MOV.U32 R15, RZ, RZ, R13 ;  /* 0x000000ffff0f3224 */ /* 0x000fe400078e000d */
[--C-:B------:R-:W-:Y:S01]  /*1280*/  @P3 IMAD.MOV.U32 R20, RZ, RZ, R18.reuse ;  /* 0x000000ffff143224 */ /* 0x100fe200078e0012 */
[----:B------:R-:W-:Y:S01]  /*1290*/  @P5 MOV R20, R21 ;  /* 0x0000001500145202 */ /* 0x000fe20000000f00 */
[----:B------:R-:W-:Y:S02]  /*12a0*/  @P5 IMAD.MOV.U32 R15, RZ, RZ, R18 ;  /* 0x000000ffff0f5224 */ /* 0x000fe400078e0012 */
[----:B------:R-:W-:Y:S01]  /*12b0*/  @P4 IMAD.MOV.U32 R15, RZ, RZ, R21 ;  /* 0x000000ffff0f4224 */ /* 0x000fe200078e0015 */
[----:B------:R-:W-:Y:S06]  /*12c0*/  @!P6 BRA `(.L_x_26) ;  /* 0x00000000002ce947 */ /* 0x000fec0003800000 */
[----:B------:R-:W-:Y:S01]  /*12d0*/  @P2 IMAD.MOV.U32 R16, RZ, RZ, R9 ;  /* 0x000000ffff102224 */ /* 0x000fe200078e0009 */
[----:B------:R-:W-:Y:S01]  /*12e0*/  LOP3.LUT R14, R14, 0x1f, RZ, 0xc0, !PT ;  /* 0x0000001f0e0e7812 */ /* 0x000fe200078ec0ff */
[----:B------:R-:W-:Y:S02]  /*12f0*/  @P1 IMAD.MOV.U32 R16, RZ, RZ, R10 ;  /* 0x000000ffff101224 */ /* 0x000fe400078e000a */
[----:B------:R-:W-:Y:S01]  /*1300*/  @P0 IMAD.MOV.U32 R16, RZ, RZ, R11 ;  /* 0x000000ffff100224 */ /* 0x000fe200078e000b */
[----:B------:R-:W-:Y:S01]  /*1310*/  ISETP.EQ.AND P0, PT, R17, 0x8, PT ;  /* 0x000000081100780c */ /* 0x000fe20003f02270 */
[----:B------:R-:W-:Y:S01]  /*1320*/  @P3 IMAD.MOV.U32 R16, RZ, RZ, R12 ;  /* 0x000000ffff103224 */ /* 0x000fe200078e000c */
[----:B------:R-:W-:Y:S01]  /*1330*/  SHF.L.W.U32.HI R20, R15, R14, R20 ;  /* 0x0000000e0f147219 */ /* 0x000fe20000010e14 */
[----:B------:R-:W-:Y:S01]  /*1340*/  @P5 IMAD.MOV.U32 R16, RZ, RZ, R13 ;  /* 0x000000ffff105224 */ /* 0x000fe200078e000d */
[----:B------:R-:W-:-:S09]  /*1350*/  @P4 MOV R16, R18 ;  /* 0x0000001200104202 */ /* 0x000fd20000000f00 */
[----:B------:R-:W-:-:S05]  /*1360*/  @P0 IMAD.MOV.U32 R16, RZ, RZ, R21 ;  /* 0x000000ffff100224 */ /* 0x000fca00078e0015 */
[----:B------:R-:W-:-:S07]  /*1370*/  SHF.L.W.U32.HI R15, R16, R14, R15 ;  /* 0x0000000e100f7219 */ /* 0x000fce0000010e0f */
.L_x_26:
[----:B------:R-:W-:Y:S05]  /*1380*/  BSYNC.RECONVERGENT B1 ;  /* 0x0000000000017941 */ /* 0x000fea0003800200 */
.L_x_25:
[C---:B------:R-:W-:Y:S01]  /*1390*/  SHF.L.W.U32.HI R24, R15.reuse, 0x2, R20 ;  /* 0x000000020f187819 */ /* 0x040fe20000010e14 */
[----:B------:R-:W-:Y:S01]  /*13a0*/  IMAD.SHL.U32 R15, R15, 0x4, RZ ;  /* 0x000000040f0f7824 */ /* 0x000fe200078e00ff */
[----:B------:R-:W-:Y:S01]  /*13b0*/  UMOV UR4, 0x54442d19 ;  /* 0x54442d1900047882 */ /* 0x000fe20000000000 */
[----:B------:R-:W-:Y:S01]  /*13c0*/  UMOV UR5, 0x3bf921fb ;  /* 0x3bf921fb00057882 */ /* 0x000fe20000000000 */
[----:B------:R-:W-:Y:S02]  /*13d0*/  SHF.R.S32.HI R16, RZ, 0x1f, R24 ;  /* 0x0000001fff107819 */ /* 0x000fe40000011418 */
[----:B------:R-:W-:Y:S02]  /*13e0*/  ISETP.GE.AND P0, PT, R5, RZ, PT ;  /* 0x000000ff0500720c */ /* 0x000fe40003f06270 */
[C---:B------:R-:W-:Y:S02]  /*13f0*/  LOP3.LUT R14, R16.reuse, R15, RZ, 0x3c, !PT ;  /* 0x0000000f100e7212 */ /* 0x040fe400078e3cff */
[----:B------:R-:W-:-:S02]  /*1400*/  LOP3.LUT R15, R16, R24, RZ, 0x3c, !PT ;  /* 0x00000018100f7212 */ /* 0x000fc400078e3cff */
[----:B------:R-:W-:Y:S02]  /*1410*/  SHF.R.U32.HI R21, RZ, 0x1e, R20 ;  /* 0x0000001eff157819 */ /* 0x000fe40000011614 */
[C---:B------:R-:W-:Y:S02]  /*1420*/  LOP3.LUT R20, R24.reuse, R5, RZ, 0x3c, !PT ;  /* 0x0000000518147212 */ /* 0x040fe400078e3cff */
[----:B------:R-:W0:Y:S01]  /*1430*/  I2F.F64.S64 R14, R14 ;  /* 0x0000000e000e7312 */ /* 0x000e220000301c00 */
[----:B------:R-:W-:Y:S02]  /*1440*/  LEA.HI R24, R24, R21, RZ, 0x1 ;  /* 0x0000001518187211 */ /* 0x000fe400078f08ff */
[----:B------:R-:W-:-:S03]  /*1450*/  ISETP.GE.AND P1, PT, R20, RZ, PT ;  /* 0x000000ff1400720c */ /* 0x000fc60003f26270 */
[----:B------:R-:W-:-:S04]  /*1460*/  IMAD.MOV R20, RZ, RZ, -R24 ;  /* 0x000000ffff147224 */ /* 0x000fc800078e0a18 */
[----:B------:R-:W-:Y:S01]  /*1470*/  @!P0 IMAD.MOV.U32 R24, RZ, RZ, R20 ;  /* 0x000000ffff188224 */ /* 0x000fe200078e0014 */
[----:B0-----:R-:W-:-:S10]  /*1480*/  DMUL R16, R14, UR4 ;  /* 0x000000040e107c28 */ /* 0x001fd40008000000 */
[----:B------:R-:W0:Y:S02]  /*1490*/  F2F.F32.F64 R16, R16 ;  /* 0x0000001000107310 */ /* 0x000e240000301000 */
[----:B0-----:R-:W-:-:S07]  /*14a0*/  FSEL R20, -R16, R16, !P1 ;  /* 0x0000001010147208 */ /* 0x001fce0004800100 */
.L_x_23:
[----:B------:R-:W-:Y:S05]  /*14b0*/  BSYNC.RECONVERGENT B0 ;  /* 0x0000000000007941 */ /* 0x000fea0003800200 */
.L_x_22:
[----:B------:R-:W-:Y:S02]  /*14c0*/  IMAD.MOV.U32 R14, RZ, RZ, 0x37cbac00 ;  /* 0x37cbac00ff0e7424 */ /* 0x000fe400078e00ff */
[----:B------:R-:W-:Y:S01]  /*14d0*/  FMUL R15, R20, R20 ;  /* 0x00000014140f7220 */ /* 0x000fe20000400000 */
[C---:B------:R-:W-:Y:S01]  /*14e0*/  LOP3.LUT R16, R24.reuse, 0x1, RZ, 0xc0, !PT ;  /* 0x0000000118107812 */ /* 0x040fe200078ec0ff */
[----:B------:R-:W-:Y:S01]  /*14f0*/  IMAD.MOV.U32 R17, RZ, RZ, 0x3c0885e4 ;  /* 0x3c0885e4ff117424 */ /* 0x000fe200078e00ff */
[----:B------:R-:W-:Y:S01]  /*1500*/  IADD3 R23, PT, PT, R24, 0x1, RZ ;  /* 0x0000000118177810 */ /* 0x000fe20007ffe0ff */
[----:B------:R-:W-:Y:S01]  /*1510*/  FFMA R14, R15, R14, -0.0013887860113754868507 ;  /* 0xbab607ed0f0e7423 */ /* 0x000fe2000000000e */
[----:B------:R-:W-:Y:S01]  /*1520*/  ISETP.NE.U32.AND P0, PT, R16, 0x1, PT ;  /* 0x000000011000780c */ /* 0x000fe20003f05070 */
[----:B------:R-:W-:Y:S01]  /*1530*/  IMAD.MOV.U32 R21, RZ, RZ, 0x3e2aaaa8 ;  /* 0x3e2aaaa8ff157424 */ /* 0x000fe200078e00ff */
[----:B------:R-:W-:Y:S01]  /*1540*/  LOP3.LUT P1, RZ, R23, 0x2, RZ, 0xc0, !PT ;  /* 0x0000000217ff7812 */ /* 0x000fe2000782c0ff */
[----:B------:R-:W-:Y:S01]  /*1550*/  BSSY.RECONVERGENT B0, `(.L_x_27) ;  /* 0x000006d000007945 */ /* 0x000fe20003800200 */
[----:B------:R-:W-:Y:S01]  /*1560*/  FSEL R16, R14, -0.00019574658654164522886, P0 ;  /* 0xb94d41530e107808 */ /* 0x000fe20000000000 */
[----:B------:R-:W-:Y:S01]  /*1570*/  FADD R19, R19, R22 ;  /* 0x0000001613137221 */ /* 0x000fe20000000000 */
[----:B------:R-:W-:Y:S01]  /*1580*/  FSEL R24, R17, 0.041666727513074874878, !P0 ;  /* 0x3d2aaabb11187808 */ /* 0x000fe20004000000 */
[----:B------:R-:W-:Y:S01]  /*1590*/  IMAD.MOV.U32 R22, RZ, RZ, R8 ;  /* 0x000000ffff167224 */ /* 0x000fe200078e0008 */
[----:B------:R-:W-:-:S02]  /*15a0*/  FSEL R14, R20, 1, !P0 ;  /* 0x3f800000140e7808 */ /* 0x000fc40004000000 */
[----:B------:R-:W-:Y:S01]  /*15b0*/  FSEL R21, -R21, -0.4999999701976776123, !P0 ;  /* 0xbeffffff15157808 */ /* 0x000fe20004000100 */
[----:B------:R-:W-:Y:S01]  /*15c0*/  FFMA R16, R15, R16, R24 ;  /* 0x000000100f107223 */ /* 0x000fe20000000018 */
[----:B------:R-:W-:Y:S01]  /*15d0*/  FSETP.GE.AND P0, PT, |R5|, 105615, PT ;  /* 0x47ce47800500780b */ /* 0x000fe20003f06200 */
[C---:B------:R-:W-:Y:S02]  /*15e0*/  FFMA R17, R15.reuse, R14, RZ ;  /* 0x0000000e0f117223 */ /* 0x040fe400000000ff */
[----:B------:R-:W-:-:S04]  /*15f0*/  FFMA R16, R15, R16, R21 ;  /* 0x000000100f107223 */ /* 0x000fc80000000015 */
[----:B------:R-:W-:Y:S01]  /*1600*/  FFMA R20, R17, R16, R14 ;  /* 0x0000001011147223 */ /* 0x000fe2000000000e */
[----:B------:R-:W-:-:S03]  /*1610*/  IMAD.MOV.U32 R14, RZ, RZ, R6 ;  /* 0x000000ffff0e7224 */ /* 0x000fc600078e0006 */
[----:B------:R-:W-:Y:S02]  /*1620*/  @P1 FADD R20, RZ, -R20 ;  /* 0x80000014ff141221 */ /* 0x000fe40000000000 */
[----:B------:R-:W-:Y:S05]  /*1630*/  @!P0 BRA `(.L_x_28) ;  /* 0x0000000400788947 */ /* 0x000fea0003800000 */
        /* <DEDUP_REMOVED lines=10> */
.L_x_29:
[----:B0-----:R-:W-:Y:S01]  /*16e0*/  IMAD.U32 R14, RZ, RZ, UR8 ;  /* 0x00000008ff0e7e24 */ /* 0x001fe2000f8e00ff */
[----:B------:R-:W-:-:S05]  /*16f0*/  MOV R15, UR9 ;  /* 0x00000009000f7c02 */ /* 0x000fca0008000f00 */
        /* <DEDUP_REMOVED lines=10> */
[C---:B------:R-:W-:Y:S02]  /*17a0*/  ISETP.EQ.AND P5, PT, R22.reuse, 0x14, PT ;  /* 0x000000141600780c */ /* 0x040fe40003fa2270 */
[----:B------:R-:W-:Y:S01]  /*17b0*/  IADD3 R22, PT, PT, R22, 0x4, RZ ;  /* 0x0000000416167810 */ /* 0x000fe20007ffe0ff */
[----:B--2---:R-:W-:-:S03]  /*17c0*/  IMAD.WIDE.U32 R16, R14, R21, RZ ;  /* 0x000000150e107225 */ /* 0x004fc600078e00ff */
[----:B------:R-:W-:-:S04]  /*17d0*/  IADD3 R16, P6, PT, R16, R23, RZ ;  /* 0x0000001710107210 */ /* 0x000fc80007fde0ff */
[----:B------:R-:W-:Y:S01]  /*17e0*/  IADD3.X R23, PT, PT, R17, UR5, RZ, P6, !PT ;  /* 0x0000000511177c10 */ /* 0x000fe2000b7fe4ff */
[--C-:B------:R-:W-:Y:S02]  /*17f0*/  @P0 IMAD.MOV.U32 R9, RZ, RZ, R16.reuse ;  /* 0x000000ffff090224 */ /* 0x100fe400078e0010 */
[--C-:B------:R-:W-:Y:S02]  /*1800*/  @P1 IMAD.MOV.U32 R10, RZ, RZ, R16.reuse ;  /* 0x000000ffff0a1224 */ /* 0x100fe400078e0010 */
        /* <DEDUP_REMOVED lines=8> */
[----:B------:R-:W-:-:S03]  /*1890*/  LOP3.LUT P6, RZ, R16, 0x1f, RZ, 0xc0, !PT ;  /* 0x0000001f10ff7812 */ /* 0x000fc600078cc0ff */
[----:B------:R-:W-:-:S05]  /*18a0*/  VIADD R14, R14, 0xffffff80 ;  /* 0xffffff800e0e7836 */ /* 0x000fca0000000000 */
[----:B------:R-:W-:-:S05]  /*18b0*/  SHF.R.U32.HI R14, RZ, 0x5, R14 ;  /* 0x00000005ff0e7819 */ /* 0x000fca000001160e */
[----:B------:R-:W-:-:S05]  /*18c0*/  IMAD.U32 R17, R14, -0x4, RZ ;  /* 0xfffffffc0e117824 */ /* 0x000fca00078e00ff */
[C---:B------:R-:W-:Y:S02]  /*18d0*/  ISETP.EQ.AND P3, PT, R17.reuse, -0x18, PT ;  /* 0xffffffe81100780c */ /* 0x040fe40003f62270 */
[C---:B------:R-:W-:Y:S02]  /*18e0*/  ISETP.EQ.AND P4, PT, R17.reuse, -0x14, PT ;  /* 0xffffffec1100780c */ /* 0x040fe40003f82270 */
[C---:B------:R-:W-:Y:S02]  /*18f0*/  ISETP.EQ.AND P2, PT, R17.reuse, -0x10, PT ;  /* 0xfffffff01100780c */ /* 0x040fe40003f42270 */
[C---:B------:R-:W-:Y:S02]  /*1900*/  ISETP.EQ.AND P1, PT, R17.reuse, -0xc, PT ;  /* 0xfffffff41100780c */ /* 0x040fe40003f22270 */
[C---:B------:R-:W-:Y:S02]  /*1910*/  ISETP.EQ.AND P0, PT, R17.reuse, -0x8, PT ;  /* 0xfffffff81100780c */ /* 0x040fe40003f02270 */
[----:B------:R-:W-:-:S03]  /*1920*/  ISETP.EQ.AND P5, PT, R17, 0x4, PT ;  /* 0x000000041100780c */ /* 0x000fc60003fa2270 */
[--C-:B------:R-:W-:Y:S01]  /*1930*/  @P3 IMAD.MOV.U32 R21, RZ, RZ, R9.reuse ;  /* 0x000000ffff153224 */ /* 0x100fe200078e0009 */
[C---:B------:R-:W-:Y:S01]  /*1940*/  ISETP.EQ.AND P3, PT, R17.reuse, -0x4, PT ;  /* 0xfffffffc1100780c */ /* 0x040fe20003f62270 */
[----:B------:R-:W-:Y:S02]  /*1950*/  @P4 IMAD.MOV.U32 R14, RZ, RZ, R9 ;  /* 0x000000ffff0e4224 */ /* 0x000fe400078e0009 */
[--C-:B------:R-:W-:Y:S01]  /*1960*/  @P4 IMAD.MOV.U32 R21, RZ, RZ, R10.reuse ;  /* 0x000000ffff154224 */ /* 0x100fe200078e000a */
[----:B------:R-:W-:Y:S01]  /*1970*/  ISETP.EQ.AND P4, PT, R17, RZ, PT ;  /* 0x000000ff1100720c */ /* 0x000fe20003f82270 */
[----:B------:R-:W-:Y:S01]  /*1980*/  @P2 IMAD.MOV.U32 R14, RZ, RZ, R10 ;  /* 0x000000ffff0e2224 */ /* 0x000fe200078e000a */
[----:B------:R-:W-:Y:S01]  /*1990*/  @P2 MOV R21, R11 ;  /* 0x0000000b00152202 */ /* 0x000fe20000000f00 */
[----:B------:R-:W-:Y:S02]  /*19a0*/  @P1 IMAD.MOV.U32 R14, RZ, RZ, R11 ;  /* 0x000000ffff0e1224 */ /* 0x000fe400078e000b */
[----:B------:R-:W-:-:S02]  /*19b0*/  @P1 IMAD.MOV.U32 R21, RZ, RZ, R12 ;  /* 0x000000ffff151224 */ /* 0x000fc400078e000c */
[----:B------:R-:W-:Y:S02]  /*19c0*/  @P0 IMAD.MOV.U32 R14, RZ, RZ, R12 ;  /* 0x000000ffff0e0224 */ /* 0x000fe400078e000c */
[--C-:B------:R-:W-:Y:S02]  /*19d0*/  @P0 IMAD.MOV.U32 R21, RZ, RZ, R13.reuse ;  /* 0x000000ffff150224 */ /* 0x100fe400078e000d */
[----:B------:R-:W-:Y:S02]  /*19e0*/  @P3 IMAD.MOV.U32 R14, RZ, RZ, R13 ;  /* 0x000000ffff0e3224 */ /* 0x000fe400078e000d */
[----:B------:R-:W-:Y:S01]  /*19f0*/  @P3 IMAD.MOV.U32 R21, RZ, RZ, R18 ;  /* 0x000000ffff153224 */ /* 0x000fe200078e0012 */
[----:B------:R-:W-:Y:S01]  /*1a00*/  @P4 MOV R14, R18 ;  /* 0x00000012000e4202 */ /* 0x000fe20000000f00 */
[--C-:B------:R-:W-:Y:S02]  /*1a10*/  @P4 IMAD.MOV.U32 R21, RZ, RZ, R23.reuse ;  /* 0x000000ffff154224 */ /* 0x100fe400078e0017 */
        /* <DEDUP_REMOVED lines=8> */
[----:B------:R-:W-:Y:S01]  /*1aa0*/  @P4 MOV R15, R13 ;  /* 0x0000000d000f4202 */ /* 0x000fe20000000f00 */
[----:B------:R-:W-:Y:S01]  /*1ab0*/  @P5 IMAD.MOV.U32 R15, RZ, RZ, R18 ;  /* 0x000000ffff0f5224 */ /* 0x000fe200078e0012 */
[----:B------:R-:W-:-:S09]  /*1ac0*/  SHF.L.W.U32.HI R21, R14, R16, R21 ;  /* 0x000000100e157219 */ /* 0x000fd20000010e15 */
[----:B------:R-:W-:-:S05]  /*1ad0*/  @P0 IMAD.MOV.U32 R15, RZ, RZ, R23 ;  /* 0x000000ffff0f0224 */ /* 0x000fca00078e0017 */
[----:B------:R-:W-:-:S07]  /*1ae0*/  SHF.L.W.U32.HI R14, R15, R16, R14 ;  /* 0x000000100f0e7219 */ /* 0x000fce0000010e0e */
.L_x_31:
[----:B------:R-:W-:Y:S05]  /*1af0*/  BSYNC.RECONVERGENT B1 ;  /* 0x0000000000017941 */ /* 0x000fea0003800200 */
.L_x_30:
        /* <DEDUP_REMOVED lines=18> */
.L_x_28:
[----:B------:R-:W-:Y:S05]  /*1c20*/  BSYNC.RECONVERGENT B0 ;  /* 0x0000000000007941 */ /* 0x000fea0003800200 */
.L_x_27:
[----:B------:R-:W-:Y:S02]  /*1c30*/  IMAD.MOV.U32 R16, RZ, RZ, 0x37cbac00 ;  /* 0x37cbac00ff107424 */ /* 0x000fe400078e00ff */
[----:B------:R-:W-:Y:S01]  /*1c40*/  FMUL R15, R14, R14 ;  /* 0x0000000e0e0f7220 */ /* 0x000fe20000400000 */
[C---:B------:R-:W-:Y:S01]  /*1c50*/  LOP3.LUT R17, R22.reuse, 0x1, RZ, 0xc0, !PT ;  /* 0x0000000116117812 */ /* 0x040fe200078ec0ff */
[----:B------:R-:W0:Y:S01]  /*1c60*/  S2UR UR5, SR_CgaCtaId ;  /* 0x00000000000579c3 */ /* 0x000e220000008800 */
[----:B------:R-:W-:Y:S01]  /*1c70*/  MOV R24, 0x3d2aaabb ;  /* 0x3d2aaabb00187802 */ /* 0x000fe20000000f00 */
[----:B------:R-:W-:Y:S01]  /*1c80*/  FFMA R16, R15, R16, -0.0013887860113754868507 ;  /* 0xbab607ed0f107423 */ /* 0x000fe20000000010 */
[----:B------:R-:W-:Y:S01]  /*1c90*/  ISETP.NE.U32.AND P0, PT, R17, 0x1, PT ;  /* 0x000000011100780c */ /* 0x000fe20003f05070 */
[----:B------:R-:W-:Y:S01]  /*1ca0*/  IMAD.MOV.U32 R21, RZ, RZ, 0x3effffff ;  /* 0x3effffffff157424 */ /* 0x000fe200078e00ff */
[----:B------:R-:W-:Y:S01]  /*1cb0*/  LOP3.LUT P1, RZ, R22, 0x2, RZ, 0xc0, !PT ;  /* 0x0000000216ff7812 */ /* 0x000fe2000782c0ff */
[----:B------:R-:W-:Y:S01]  /*1cc0*/  UMOV UR4, 0x400 ;  /* 0x0000040000047882 */ /* 0x000fe20000000000 */
[----:B------:R-:W-:Y:S01]  /*1cd0*/  FSEL R16, R16, -0.00019574658654164522886, !P0 ;  /* 0xb94d415310107808 */ /* 0x000fe20004000000 */
[----:B------:R-:W-:Y:S01]  /*1ce0*/  BSSY.RECONVERGENT B0, `(.L_x_32) ;  /* 0x0000072000007945 */ /* 0x000fe20003800200 */
[----:B------:R-:W-:Y:S01]  /*1cf0*/  FSEL R24, R24, 0.0083327032625675201416, !P0 ;  /* 0x3c0885e418187808 */ /* 0x000fe20004000000 */
[----:B------:R-:W-:Y:S01]  /*1d00*/  IMAD.MOV.U32 R22, RZ, RZ, R8 ;  /* 0x000000ffff167224 */ /* 0x000fe200078e0008 */
[----:B------:R-:W-:-:S02]  /*1d10*/  FSEL R17, -R21, -0.16666662693023681641, !P0 ;  /* 0xbe2aaaa815117808 */ /* 0x000fc40004000100 */
[----:B------:R-:W-:Y:S01]  /*1d20*/  FSEL R14, R14, 1, P0 ;  /* 0x3f8000000e0e7808 */ /* 0x000fe20000000000 */
[----:B------:R-:W-:Y:S01]  /*1d30*/  FFMA R16, R15, R16, R24 ;  /* 0x000000100f107223 */ /* 0x000fe20000000018 */
[----:B------:R-:W-:-:S03]  /*1d40*/  FSETP.GE.AND P0, PT, |R5|, 105615, PT ;  /* 0x47ce47800500780b */ /* 0x000fc60003f06200 */
[C---:B------:R-:W-:Y:S01]  /*1d50*/  FFMA R16, R15.reuse, R16, R17 ;  /* 0x000000100f107223 */ /* 0x040fe20000000011 */
[----:B------:R-:W-:-:S04]  /*1d60*/  FFMA R15, R15, R14, RZ ;  /* 0x0000000e0f0f7223 */ /* 0x000fc800000000ff */
[----:B------:R-:W-:Y:S01]  /*1d70*/  FFMA R14, R15, R16, R14 ;  /* 0x000000100f0e7223 */ /* 0x000fe2000000000e */
[----:B0-----:R-:W-:Y:S01]  /*1d80*/  ULEA UR4, UR5, UR4, 0x18 ;  /* 0x0000000405047291 */ /* 0x001fe2000f8ec0ff */
[----:B------:R-:W-:Y:S02]  /*1d90*/  IMAD R15, R4, UR7, R3 ;  /* 0x00000007040f7c24 */ /* 0x000fe4000f8e0203 */
[----:B------:R-:W-:-:S03]  /*1da0*/  @P1 FADD R14, RZ, -R14 ;  /* 0x8000000eff0e1221 */ /* 0x000fc60000000000 */
[----:B------:R-:W-:Y:S01]  /*1db0*/  LEA R15, R15, UR4, 0x2 ;  /* 0x000000040f0f7c11 */ /* 0x000fe2000f8e10ff */
[----:B------:R-:W-:-:S04]  /*1dc0*/  FMUL R14, R19, R14 ;  /* 0x0000000e130e7220 */ /* 0x000fc80000400000 */
[----:B------:R-:W-:Y:S01]  /*1dd0*/  FFMA R14, R7, R20, -R14 ;  /* 0x00000014070e7223 */ /* 0x000fe2000000080e */
[----:B------:R-:W-:-:S04]  /*1de0*/  IMAD.MOV.U32 R20, RZ, RZ, R6 ;  /* 0x000000ffff147224 */ /* 0x000fc800078e0006 */
[----:B------:R0:W-:Y:S01]  /*1df0*/  STS [R15], R14 ;  /* 0x0000000e0f007388 */ /* 0x0001e20000000800 */
[----:B------:R-:W-:Y:S05]  /*1e00*/  @!P0 BRA `(.L_x_33) ;  /* 0x00000004007c8947 */ /* 0x000fea0003800000 */
[----:B------:R-:W-:-:S13]  /*1e10*/  FSETP.NEU.AND P0, PT, |R5|, +INF , PT ;  /* 0x7f8000000500780b */ /* 0x000fda0003f0d200 */
[----:B------:R-:W-:Y:S01]  /*1e20*/  @!P0 FMUL R20, RZ, R5 ;  /* 0x00000005ff148220 */ /* 0x000fe20000400000 */
[----:B------:R-:W-:Y:S01]  /*1e30*/  @!P0 IMAD.MOV.U32 R22, RZ, RZ, RZ ;  /* 0x000000ffff168224 */ /* 0x000fe200078e00ff */
[----:B------:R-:W-:Y:S06]  /*1e40*/  @!P0 BRA `(.L_x_33) ;  /* 0x00000004006c8947 */ /* 0x000fec0003800000 */
[----:B0-----:R-:W-:Y:S02]  /*1e50*/  IMAD.SHL.U32 R14, R5, 0x100, RZ ;  /* 0x00000100050e7824 */ /* 0x001fe400078e00ff */
[----:B------:R-:W-:Y:S02]  /*1e60*/  HFMA2 R20, -RZ, RZ, 0, 0 ;  /* 0x00000000ff147431 */ /* 0x000fe400000001ff */
[----:B------:R-:W-:Y:S01]  /*1e70*/  IMAD.MOV.U32 R23, RZ, RZ, RZ ;  /* 0x000000ffff177224 */ /* 0x000fe200078e00ff */
[----:B------:R-:W0:Y:S01]  /*1e80*/  LDCU.64 UR8, c[0x4][0x18] ;  /* 0x01000300ff0877ac */ /* 0x000e220008000a00 */
[----:B------:R-:W-:Y:S01]  /*1e90*/  LOP3.LUT R25, R14, 0x80000000, RZ, 0xfc, !PT ;  /* 0x800000000e197812 */ /* 0x000fe200078efcff */
[----:B------:R-:W-:Y:S01]  /*1ea0*/  UMOV UR5, URZ ;  /* 0x000000ff00057c82 */ /* 0x000fe20008000000 */
[----:B------:R-:W-:-:S05]  /*1eb0*/  UMOV UR4, URZ ;  /* 0x000000ff00047c82 */ /* 0x000fca0008000000 */
.L_x_34:
        /* <DEDUP_REMOVED lines=39> */
[----:B------:R-:W-:Y:S01]  /*2130*/  @P4 IMAD.MOV.U32 R14, RZ, RZ, R9 ;  /* 0x000000ffff0e4224 */ /* 0x000fe200078e0009 */
[----:B------:R-:W-:Y:S01]  /*2140*/  @P4 MOV R20, R10 ;  /* 0x0000000a00144202 */ /* 0x000fe20000000f00 */
[----:B------:R-:W-:Y:S01]  /*2150*/  @P2 IMAD.MOV.U32 R14, RZ, RZ, R10 ;  /* 0x000000ffff0e2224 */ /* 0x000fe200078e000a */
[----:B------:R-:W-:Y:S01]  /*2160*/  ISETP.EQ.AND P4, PT, R17, RZ, PT ;  /* 0x000000ff1100720c */ /* 0x000fe20003f82270 */
[--C-:B------:R-:W-:Y:S02]  /*2170*/  @P2 IMAD.MOV.U32 R20, RZ, RZ, R11.reuse ;  /* 0x000000ffff142224 */ /* 0x100fe400078e000b */
[----:B------:R-:W-:Y:S02]  /*2180*/  @P1 IMAD.MOV.U32 R14, RZ, RZ, R11 ;  /* 0x000000ffff0e1224 */ /* 0x000fe400078e000b */
[--C-:B------:R-:W-:Y:S01]  /*2190*/  @P1 IMAD.MOV.U32 R20, RZ, RZ, R12.reuse ;  /* 0x000000ffff141224 */ /* 0x100fe200078e000c */
[----:B------:R-:W-:Y:S01]  /*21a0*/  @P0 MOV R20, R13 ;  /* 0x0000000d00140202 */ /* 0x000fe20000000f00 */
[----:B------:R-:W-:-:S02]  /*21b0*/  @P0 IMAD.MOV.U32 R14, RZ, RZ, R12 ;  /* 0x000000ffff0e0224 */ /* 0x000fc400078e000c */
[----:B------:R-:W-:Y:S02]  /*21c0*/  @P3 IMAD.MOV.U32 R14, RZ, RZ, R13 ;  /* 0x000000ffff0e3224 */ /* 0x000fe400078e000d */
[--C-:B------:R-:W-:Y:S02]  /*21d0*/  @P3 IMAD.MOV.U32 R20, RZ, RZ, R18.reuse ;  /* 0x000000ffff143224 */ /* 0x100fe400078e0012 */
[----:B------:R-:W-:Y:S02]  /*21e0*/  @P4 IMAD.MOV.U32 R14, RZ, RZ, R18 ;  /* 0x000000ffff0e4224 */ /* 0x000fe400078e0012 */
[--C-:B------:R-:W-:Y:S02]  /*21f0*/  @P4 IMAD.MOV.U32 R20, RZ, RZ, R23.reuse ;  /* 0x000000ffff144224 */ /* 0x100fe400078e0017 */
[----:B------:R-:W-:Y:S01]  /*2200*/  @P5 IMAD.MOV.U32 R14, RZ, RZ, R23 ;  /* 0x000000ffff0e5224 */ /* 0x000fe200078e0017 */
[----:B------:R-:W-:Y:S06]  /*2210*/  @!P6 BRA `(.L_x_36) ;  /* 0x00000000002ce947 */ /* 0x000fec0003800000 */
[----:B------:R-:W-:Y:S01]  /*2220*/  @P2 MOV R15, R9 ;  /* 0x00000009000f2202 */ /* 0x000fe20000000f00 */
[----:B------:R-:W-:Y:S02]  /*2230*/  @P1 IMAD.MOV.U32 R15, RZ, RZ, R10 ;  /* 0x000000ffff0f1224 */ /* 0x000fe400078e000a */
[----:B------:R-:W-:Y:S01]  /*2240*/  @P0 IMAD.MOV.U32 R15, RZ, RZ, R11 ;  /* 0x000000ffff0f0224 */ /* 0x000fe200078e000b */
[----:B------:R-:W-:Y:S01]  /*2250*/  ISETP.EQ.AND P0, PT, R17, 0x8, PT ;  /* 0x000000081100780c */ /* 0x000fe20003f02270 */
[----:B------:R-:W-:Y:S01]  /*2260*/  @P3 IMAD.MOV.U32 R15, RZ, RZ, R12 ;  /* 0x000000ffff0f3224 */ /* 0x000fe200078e000c */
[----:B------:R-:W-:Y:S01]  /*2270*/  LOP3.LUT R17, R16, 0x1f, RZ, 0xc0, !PT ;  /* 0x0000001f10117812 */ /* 0x000fe200078ec0ff */
[----:B------:R-:W-:Y:S02]  /*2280*/  @P4 IMAD.MOV.U32 R15, RZ, RZ, R13 ;  /* 0x000000ffff0f4224 */ /* 0x000fe400078e000d */
[----:B------:R-:W-:Y:S01]  /*2290*/  @P5 IMAD.MOV.U32 R15, RZ, RZ, R18 ;  /* 0x000000ffff0f5224 */ /* 0x000fe200078e0012 */
[----:B------:R-:W-:-:S07]  /*22a0*/  SHF.L.W.U32.HI R20, R14, R17, R20 ;  /* 0x000000110e147219 */ /* 0x000fce0000010e14 */
[----:B------:R-:W-:-:S04]  /*22b0*/  @P0 MOV R15, R23 ;  /* 0x00000017000f0202 */ /* 0x000fc80000000f00 */
[----:B------:R-:W-:-:S07]  /*22c0*/  SHF.L.W.U32.HI R14, R15, R17, R14 ;  /* 0x000000110f0e7219 */ /* 0x000fce0000010e0e */
.L_x_36:
[----:B------:R-:W-:Y:S05]  /*22d0*/  BSYNC.RECONVERGENT B1 ;  /* 0x0000000000017941 */ /* 0x000fea0003800200 */
.L_x_35:
        /* <DEDUP_REMOVED lines=18> */
.L_x_33:
[----:B------:R-:W-:Y:S05]  /*2400*/  BSYNC.RECONVERGENT B0 ;  /* 0x0000000000007941 */ /* 0x000fea0003800200 */
.L_x_32:
[----:B------:R-:W-:Y:S02]  /*2410*/  IMAD.MOV.U32 R16, RZ, RZ, 0x37cbac00 ;  /* 0x37cbac00ff107424 */ /* 0x000fe400078e00ff */
[----:B0-----:R-:W-:Y:S01]  /*2420*/  FMUL R15, R20, R20 ;  /* 0x00000014140f7220 */ /* 0x001fe20000400000 */
[C---:B------:R-:W-:Y:S01]  /*2430*/  LOP3.LUT R17, R22.reuse, 0x1, RZ, 0xc0, !PT ;  /* 0x0000000116117812 */ /* 0x040fe200078ec0ff */
[----:B------:R-:W-:Y:S01]  /*2440*/  IMAD.MOV.U32 R26, RZ, RZ, 0x3d2aaabb ;  /* 0x3d2aaabbff1a7424 */ /* 0x000fe200078e00ff */
[----:B------:R-:W-:Y:S01]  /*2450*/  LOP3.LUT P1, RZ, R22, 0x2, RZ, 0xc0, !PT ;  /* 0x0000000216ff7812 */ /* 0x000fe2000782c0ff */
[----:B------:R-:W-:Y:S01]  /*2460*/  FFMA R14, R15, R16, -0.0013887860113754868507 ;  /* 0xbab607ed0f0e7423 */ /* 0x000fe20000000010 */
[----:B------:R-:W-:Y:S01]  /*2470*/  ISETP.NE.U32.AND P0, PT, R17, 0x1, PT ;  /* 0x000000011100780c */ /* 0x000fe20003f05070 */
[----:B------:R-:W-:Y:S03]  /*2480*/  BSSY.RECONVERGENT B0, `(.L_x_37) ;  /* 0x000006b000007945 */ /* 0x000fe60003800200 */
[----:B------:R-:W-:-:S02]  /*2490*/  FSEL R24, R14, -0.00019574658654164522886, !P0 ;  /* 0xb94d41530e187808 */ /* 0x000fc40004000000 */
[----:B------:R-:W-:Y:S02]  /*24a0*/  FSEL R26, R26, 0.0083327032625675201416, !P0 ;  /* 0x3c0885e41a1a7808 */ /* 0x000fe40004000000 */
[----:B------:R-:W-:Y:S02]  /*24b0*/  FSEL R14, R20, 1, P0 ;  /* 0x3f800000140e7808 */ /* 0x000fe40000000000 */
[----:B------:R-:W-:Y:S01]  /*24c0*/  FSEL R21, -R21, -0.16666662693023681641, !P0 ;  /* 0xbe2aaaa815157808 */ /* 0x000fe20004000100 */
[----:B------:R-:W-:Y:S01]  /*24d0*/  FFMA R24, R15, R24, R26 ;  /* 0x000000180f187223 */ /* 0x000fe2000000001a */
[----:B------:R-:W-:Y:S01]  /*24e0*/  FSETP.GE.AND P0, PT, |R5|, 105615, PT ;  /* 0x47ce47800500780b */ /* 0x000fe20003f06200 */
[C---:B------:R-:W-:Y:S02]  /*24f0*/  FFMA R17, R15.reuse, R14, RZ ;  /* 0x0000000e0f117223 */ /* 0x040fe400000000ff */
[----:B------:R-:W-:-:S04]  /*2500*/  FFMA R21, R15, R24, R21 ;  /* 0x000000180f157223 */ /* 0x000fc80000000015 */
[----:B------:R-:W-:-:S04]  /*2510*/  FFMA R14, R17, R21, R14 ;  /* 0x00000015110e7223 */ /* 0x000fc8000000000e */
[----:B------:R-:W-:-:S04]  /*2520*/  @P1 FADD R14, RZ, -R14 ;  /* 0x8000000eff0e1221 */ /* 0x000fc80000000000 */
[----:B------:R-:W-:Y:S01]  /*2530*/  FMUL R20, R7, R14 ;  /* 0x0000000e07147220 */ /* 0x000fe20000400000 */
[----:B------:R-:W-:Y:S06]  /*2540*/  @!P0 BRA `(.L_x_38) ;  /* 0x0000000400788947 */ /* 0x000fec0003800000 */
[----:B------:R-:W-:-:S13]  /*2550*/  FSETP.NEU.AND P0, PT, |R5|, +INF , PT ;  /* 0x7f8000000500780b */ /* 0x000fda0003f0d200 */
[----:B------:R-:W-:Y:S01]  /*2560*/  @!P0 FMUL R6, RZ, R5 ;  /* 0x00000005ff068220 */ /* 0x000fe20000400000 */
[----:B------:R-:W-:Y:S01]  /*2570*/  @!P0 MOV R8, RZ ;  /* 0x000000ff00088202 */ /* 0x000fe20000000f00 */
[----:B------:R-:W-:Y:S06]  /*2580*/  @!P0 BRA `(.L_x_38) ;  /* 0x0000000400688947 */ /* 0x000fec0003800000 */
[----:B------:R-:W-:Y:S01]  /*2590*/  IMAD.SHL.U32 R6, R5, 0x100, RZ ;  /* 0x0000010005067824 */ /* 0x000fe200078e00ff */
[----:B------:R-:W0:Y:S01]  /*25a0*/  LDCU.64 UR8, c[0x4][0x18] ;  /* 0x01000300ff0877ac */ /* 0x000e220008000a00 */
[----:B------:R-:W-:Y:S02]  /*25b0*/  IMAD.MOV.U32 R17, RZ, RZ, RZ ;  /* 0x000000ffff117224 */ /* 0x000fe400078e00ff */
[----:B------:R-:W-:Y:S01]  /*25c0*/  IMAD.MOV.U32 R22, RZ, RZ, RZ ;  /* 0x000000ffff167224 */ /* 0x000fe200078e00ff */
[----:B------:R-:W-:Y:S01]  /*25d0*/  LOP3.LUT R21, R6, 0x80000000, RZ, 0xfc, !PT ;  /* 0x8000000006157812 */ /* 0x000fe200078efcff */
[----:B------:R-:W-:Y:S01]  /*25e0*/  UMOV UR5, URZ ;  /* 0x000000ff00057c82 */ /* 0x000fe20008000000 */
[----:B------:R-:W-:-:S05]  /*25f0*/  UMOV UR4, URZ ;  /* 0x000000ff00047c82 */ /* 0x000fca0008000000 */
.L_x_39:
        /* <DEDUP_REMOVED lines=40> */
[----:B------:R-:W-:Y:S01]  /*2880*/  @P4 IMAD.MOV.U32 R6, RZ, RZ, R10 ;  /* 0x000000ffff064224 */ /* 0x000fe200078e000a */
[----:B------:R-:W-:Y:S01]  /*2890*/  ISETP.EQ.AND P4, PT, R14, RZ, PT ;  /* 0x000000ff0e00720c */ /* 0x000fe20003f82270 */
[--C-:B------:R-:W-:Y:S01]  /*28a0*/  @P2 IMAD.MOV.U32 R6, RZ, RZ, R11.reuse ;  /* 0x000000ffff062224 */ /* 0x100fe200078e000b */
[----:B------:R-:W-:Y:S01]  /*28b0*/  @P2 MOV R7, R10 ;  /* 0x0000000a00072202 */ /* 0x000fe20000000f00 */
[----:B------:R-:W-:Y:S02]  /*28c0*/  @P1 IMAD.MOV.U32 R7, RZ, RZ, R11 ;  /* 0x000000ffff071224 */ /* 0x000fe400078e000b */
[----:B------:R-:W-:-:S02]  /*28d0*/  @P1 IMAD.MOV.U32 R6, RZ, RZ, R12 ;  /* 0x000000ffff061224 */ /* 0x000fc400078e000c */
[----:B------:R-:W-:Y:S02]  /*28e0*/  @P0 IMAD.MOV.U32 R7, RZ, RZ, R12 ;  /* 0x000000ffff070224 */ /* 0x000fe400078e000c */
[----:B------:R-:W-:Y:S01]  /*28f0*/  @P0 IMAD.MOV.U32 R6, RZ, RZ, R13 ;  /* 0x000000ffff060224 */ /* 0x000fe200078e000d */
[----:B------:R-:W-:Y:S01]  /*2900*/  @P3 MOV R7, R13 ;  /* 0x0000000d00073202 */ /* 0x000fe20000000f00 */
[--C-:B------:R-:W-:Y:S02]  /*2910*/  @P3 IMAD.MOV.U32 R6, RZ, RZ, R18.reuse ;  /* 0x000000ffff063224 */ /* 0x100fe400078e0012 */
[----:B------:R-:W-:Y:S02]  /*2920*/  @P4 IMAD.MOV.U32 R7, RZ, RZ, R18 ;  /* 0x000000ffff074224 */ /* 0x000fe400078e0012 */
[--C-:B------:R-:W-:Y:S02]  /*2930*/  @P4 IMAD.MOV.U32 R6, RZ, RZ, R17.reuse ;  /* 0x000000ffff064224 */ /* 0x100fe400078e0011 */
[----:B------:R-:W-:Y:S01]  /*2940*/  @P5 IMAD.MOV.U32 R7, RZ, RZ, R17 ;  /* 0x000000ffff075224 */ /* 0x000fe200078e0011 */
[----:B------:R-:W-:Y:S06]  /*2950*/  @!P6 BRA `(.L_x_41) ;  /* 0x000000000028e947 */ /* 0x000fec0003800000 */
[----:B------:R-:W-:Y:S01]  /*2960*/  @P1 IMAD.MOV.U32 R9, RZ, RZ, R10 ;  /* 0x000000ffff091224 */ /* 0x000fe200078e000a */
[----:B------:R-:W-:Y:S01]  /*2970*/  @P0 MOV R9, R11 ;  /* 0x0000000b00090202 */ /* 0x000fe20000000f00 */
[----:B------:R-:W-:Y:S01]  /*2980*/  @P3 IMAD.MOV.U32 R9, RZ, RZ, R12 ;  /* 0x000000ffff093224 */ /* 0x000fe200078e000c */
[----:B------:R-:W-:Y:S01]  /*2990*/  ISETP.EQ.AND P0, PT, R14, 0x8, PT ;  /* 0x000000080e00780c */ /* 0x000fe20003f02270 */
[----:B------:R-:W-:Y:S01]  /*29a0*/  @P4 IMAD.MOV.U32 R9, RZ, RZ, R13 ;  /* 0x000000ffff094224 */ /* 0x000fe200078e000d */
[----:B------:R-:W-:Y:S01]  /*29b0*/  LOP3.LUT R8, R8, 0x1f, RZ, 0xc0, !PT ;  /* 0x0000001f08087812 */ /* 0x000fe200078ec0ff */
[----:B------:R-:W-:-:S03]  /*29c0*/  @P5 IMAD.MOV.U32 R9, RZ, RZ, R18 ;  /* 0x000000ffff095224 */ /* 0x000fc600078e0012 */
[----:B------:R-:W-:-:S07]  /*29d0*/  SHF.L.W.U32.HI R6, R7, R8, R6 ;  /* 0x0000000807067219 */ /* 0x000fce0000010e06 */
[----:B------:R-:W-:-:S05]  /*29e0*/  @P0 IMAD.MOV.U32 R9, RZ, RZ, R17 ;  /* 0x000000ffff090224 */ /* 0x000fca00078e0011 */
[----:B------:R-:W-:-:S07]  /*29f0*/  SHF.L.W.U32.HI R7, R9, R8, R7 ;  /* 0x0000000809077219 */ /* 0x000fce0000010e07 */
.L_x_41:
[----:B------:R-:W-:Y:S05]  /*2a00*/  BSYNC.RECONVERGENT B1 ;  /* 0x0000000000017941 */ /* 0x000fea0003800200 */
.L_x_40:
        /* <DEDUP_REMOVED lines=9> */
[----:B------:R-:W0:Y:S01]  /*2aa0*/  I2F.F64.S64 R8, R12 ;  /* 0x0000000c00087312 */ /* 0x000e220000301c00 */
[----:B------:R-:W-:-:S04]  /*2ab0*/  LOP3.LUT R5, R14, R5, RZ, 0x3c, !PT ;  /* 0x000000050e057212 */ /* 0x000fc800078e3cff */
[----:B------:R-:W-:Y:S01]  /*2ac0*/  ISETP.GE.AND P0, PT, R5, RZ, PT ;  /* 0x000000ff0500720c */ /* 0x000fe20003f06270 */
[----:B0-----:R-:W-:Y:S01]  /*2ad0*/  DMUL R10, R8, UR4 ;  /* 0x00000004080a7c28 */ /* 0x001fe20008000000 */
[----:B------:R-:W-:-:S04]  /*2ae0*/  LEA.HI R8, R14, R6, RZ, 0x1 ;  /* 0x000000060e087211 */ /* 0x000fc800078f08ff */
[----:B------:R-:W-:-:S05]  /*2af0*/  IADD3 R5, PT, PT, -R8, RZ, RZ ;  /* 0x000000ff08057210 */ /* 0x000fca0007ffe1ff */
[----:B------:R-:W0:Y:S01]  /*2b00*/  F2F.F32.F64 R10, R10 ;  /* 0x0000000a000a7310 */ /* 0x000e220000301000 */
[----:B------:R-:W-:Y:S01]  /*2b10*/  @!P1 IMAD.MOV.U32 R8, RZ, RZ, R5 ;  /* 0x000000ffff089224 */ /* 0x000fe200078e0005 */
[----:B0-----:R-:W-:-:S07]  /*2b20*/  FSEL R6, -R10, R10, !P0 ;  /* 0x0000000a0a067208 */ /* 0x001fce0004000100 */
.L_x_38:
[----:B------:R-:W-:Y:S05]  /*2b30*/  BSYNC.RECONVERGENT B0 ;  /* 0x0000000000007941 */ /* 0x000fea0003800200 */
.L_x_37:
[----:B------:R-:W-:Y:S01]  /*2b40*/  FMUL R5, R6, R6 ;  /* 0x0000000606057220 */ /* 0x000fe20000400000 */
[C---:B------:R-:W-:Y:S01]  /*2b50*/  LOP3.LUT R7, R8.reuse, 0x1, RZ, 0xc0, !PT ;  /* 0x0000000108077812 */ /* 0x040fe200078ec0ff */
[----:B------:R-:W0:Y:S01]  /*2b60*/  S2UR UR5, SR_CgaCtaId ;  /* 0x00000000000579c3 */ /* 0x000e220000008800 */
[----:B------:R-:W-:Y:S02]  /*2b70*/  IMAD.MOV.U32 R10, RZ, RZ, 0x3c0885e4 ;  /* 0x3c0885e4ff0a7424 */ /* 0x000fe400078e00ff */
[----:B------:R-:W-:Y:S01]  /*2b80*/  FFMA R16, R5, R16, -0.0013887860113754868507 ;  /* 0xbab607ed05107423 */ /* 0x000fe20000000010 */
[----:B------:R-:W-:Y:S01]  /*2b90*/  ISETP.NE.U32.AND P0, PT, R7, 0x1, PT ;  /* 0x000000010700780c */ /* 0x000fe20003f05070 */
[----:B------:R-:W-:Y:S01]  /*2ba0*/  IMAD.MOV.U32 R7, RZ, RZ, 0x3e2aaaa8 ;  /* 0x3e2aaaa8ff077424 */ /* 0x000fe200078e00ff */
[----:B------:R-:W-:Y:S01]  /*2bb0*/  UMOV UR6, 0x400 ;  /* 0x0000040000067882 */ /* 0x000fe20000000000 */
[----:B------:R-:W-:Y:S01]  /*2bc0*/  VIADD R8, R8, 0x1 ;  /* 0x0000000108087836 */ /* 0x000fe20000000000 */
[----:B------:R-:W-:Y:S01]  /*2bd0*/  FSEL R16, R16, -0.00019574658654164522886, P0 ;  /* 0xb94d415310107808 */ /* 0x000fe20000000000 */
[----:B------:R-:W-:Y:S01]  /*2be0*/  UIADD3 UR4, UPT, UPT, UR6, 0x1000, URZ ;  /* 0x0000100006047890 */ /* 0x000fe2000fffe0ff */
[----:B------:R-:W-:-:S02]  /*2bf0*/  FSEL R10, R10, 0.041666727513074874878, !P0 ;  /* 0x3d2aaabb0a0a7808 */ /* 0x000fc40004000000 */
[----:B------:R-:W-:Y:S02]  /*2c00*/  FSEL R7, -R7, -0.4999999701976776123, !P0 ;  /* 0xbeffffff07077808 */ /* 0x000fe40004000100 */
[----:B------:R-:W-:Y:S01]  /*2c10*/  LOP3.LUT P1, RZ, R8, 0x2, RZ, 0xc0, !PT ;  /* 0x0000000208ff7812 */ /* 0x000fe2000782c0ff */
[C---:B------:R-:W-:Y:S01]  /*2c20*/  FFMA R10, R5.reuse, R16, R10 ;  /* 0x00000010050a7223 */ /* 0x040fe2000000000a */
[----:B------:R-:W-:Y:S02]  /*2c30*/  FSEL R6, R6, 1, !P0 ;  /* 0x3f80000006067808 */ /* 0x000fe40004000000 */
[----:B------:R-:W-:Y:S01]  /*2c40*/  ISETP.NE.AND P0, PT, R4, RZ, PT ;  /* 0x000000ff0400720c */ /* 0x000fe20003f05270 */
[C---:B------:R-:W-:Y:S02]  /*2c50*/  FFMA R7, R5.reuse, R10, R7 ;  /* 0x0000000a05077223 */ /* 0x040fe40000000007 */
[----:B------:R-:W-:-:S04]  /*2c60*/  FFMA R5, R5, R6, RZ ;  /* 0x0000000605057223 */ /* 0x000fc800000000ff */
[----:B------:R-:W-:Y:S01]  /*2c70*/  FFMA R5, R5, R7, R6 ;  /* 0x0000000705057223 */ /* 0x000fe20000000006 */
[----:B0-----:R-:W-:Y:S01]  /*2c80*/  ULEA UR4, UR5, UR4, 0x18 ;  /* 0x0000000405047291 */ /* 0x001fe2000f8ec0ff */
[----:B------:R-:W-:Y:S02]  /*2c90*/  IMAD R7, R4, UR7, R3 ;  /* 0x0000000704077c24 */ /* 0x000fe4000f8e0203 */
[----:B------:R-:W-:-:S03]  /*2ca0*/  @P1 FADD R5, RZ, -R5 ;  /* 0x80000005ff051221 */ /* 0x000fc60000000000 */
[----:B------:R-:W-:Y:S01]  /*2cb0*/  LEA R7, R7, UR4, 0x2 ;  /* 0x0000000407077c11 */ /* 0x000fe2000f8e10ff */
[----:B------:R-:W-:-:S05]  /*2cc0*/  FFMA R20, R19, R5, R20 ;  /* 0x0000000513147223 */ /* 0x000fca0000000014 */
[----:B------:R0:W-:Y:S01]  /*2cd0*/  STS [R7], R20 ;  /* 0x0000001407007388 */ /* 0x0001e20000000800 */
[----:B------:R-:W-:Y:S06]  /*2ce0*/  BAR.SYNC.DEFER_BLOCKING 0x0 ;  /* 0x0000000000007b1d */ /* 0x000fec0000010000 */
[----:B------:R-:W-:Y:S05]  /*2cf0*/  @P0 EXIT ;  /* 0x000000000000094d */ /* 0x000fea0003800000 */
[----:B------:R-:W-:Y:S01]  /*2d00*/  ISETP.GT.U32.AND P0, PT, R0, 0x1, PT ;  /* 0x000000010000780c */ /* 0x000fe20003f04070 */
[----:B------:R-:W-:Y:S01]  /*2d10*/  ULEA UR5, UR5, UR6, 0x18 ;  /* 0x0000000605057291 */ /* 0x000fe2000f8ec0ff */
[----:B------:R-:W-:-:S05]  /*2d20*/  LEA R17, R3, UR4, 0x2 ;  /* 0x0000000403117c11 */ /* 0x000fca000f8e10ff */
[----:B------:R-:W-:-:S06]  /*2d30*/  LEA R16, R3, UR5, 0x2 ;  /* 0x0000000503107c11 */ /* 0x000fcc000f8e10ff */
[----:B------:R1:W2:Y:S01]  /*2d40*/  @!P0 LDS R5, [R16] ;  /* 0x0000000010058984 */ /* 0x0002a20000000800 */
[----:B------:R-:W-:Y:S05]  /*2d50*/  @!P0 BRA `(.L_x_42) ;  /* 0x0000000800048947 */ /* 0x000fea0003800000 */
[----:B--2---:R2:W3:Y:S01]  /*2d60*/  LDS R5, [R16] ;  /* 0x0000000010057984 */ /* 0x0044e20000000800 */
[C---:B------:R-:W-:Y:S01]  /*2d70*/  VIADD R6, R0.reuse, 0xfffffffe ;  /* 0xfffffffe00067836 */ /* 0x040fe20000000000 */
[----:B------:R-:W-:Y:S01]  /*2d80*/  IADD3 R0, PT, PT, R0, -0x1, RZ ;  /* 0xffffffff00007810 */ /* 0x000fe20007ffe0ff */
[----:B0-----:R-:W-:Y:S01]  /*2d90*/  IMAD.MOV.U32 R7, RZ, RZ, 0x1 ;  /* 0x00000001ff077424 */ /* 0x001fe200078e00ff */
[----:B------:R2:W0:Y:S02]  /*2da0*/  LDS R4, [R17] ;  /* 0x0000000011047984 */ /* 0x0004240000000800 */
[----:B------:R-:W-:Y:S02]  /*2db0*/  ISETP.GE.U32.AND P0, PT, R6, 0x7, PT ;  /* 0x000000070600780c */ /* 0x000fe40003f06070 */
[----:B------:R-:W-:-:S11]  /*2dc0*/  LOP3.LUT R6, R0, 0x7, RZ, 0xc0, !PT ;  /* 0x0000000700067812 */ /* 0x000fd600078ec0ff */
[----:B------:R-:W-:Y:S05]  /*2dd0*/  @!P0 BRA `(.L_x_43) ;  /* 0x0000000000e88947 */ /* 0x000fea0003800000 */
[----:B------:R-:W-:Y:S01]  /*2de0*/  USHF.L.U32 UR6, UR7, 0x2, URZ ;  /* 0x0000000207067899 */ /* 0x000fe200080006ff */
[----:B------:R-:W-:Y:S01]  /*2df0*/  LOP3.LUT R8, R0, 0xfffffff8, RZ, 0xc0, !PT ;  /* 0xfffffff800087812 */ /* 0x000fe200078ec0ff */
[----:B------:R-:W-:-:S04]  /*2e00*/  IMAD.MOV.U32 R7, RZ, RZ, RZ ;  /* 0x000000ffff077224 */ /* 0x000fc800078e00ff */
[----:B------:R-:W-:Y:S01]  /*2e10*/  LEA R3, R3, UR6, 0x2 ;  /* 0x0000000603037c11 */ /* 0x000fe2000f8e10ff */
[----:B------:R-:W-:-:S07]  /*2e20*/  IMAD.MOV R8, RZ, RZ, -R8 ;  /* 0x000000ffff087224 */ /* 0x000fce00078e0a08 */
.L_x_44:
[C---:B------:R-:W-:Y:S01]  /*2e30*/  VIADD R10, R3.reuse, UR5 ;  /* 0x00000005030a7c36 */ /* 0x040fe20008000000 */
[----:B------:R-:W3:Y:S01]  /*2e40*/  LDS R26, [R3+UR5] ;  /* 0x00000005031a7984 */ /* 0x000ee20008000800 */
[----:B------:R-:W-:Y:S01]  /*2e50*/  VIADD R11, R3, UR4 ;  /* 0x00000004030b7c36 */ /* 0x000fe20008000000 */
[----:B------:R-:W-:Y:S01]  /*2e60*/  IADD3 R8, PT, PT, R8, 0x8, RZ ;  /* 0x0000000808087810 */ /* 0x000fe20007ffe0ff */
[----:B------:R-:W-:Y:S01]  /*2e70*/  VIADD R7, R7, 0x8 ;  /* 0x0000000807077836 */ /* 0x000fe20000000000 */
[----:B------:R-:W-:Y:S01]  /*2e80*/  IADD3 R25, PT, PT, R10, UR6, RZ ;  /* 0x000000060a197c10 */ /* 0x000fe2000fffe0ff */
[----:B------:R-:W0:Y:S01]  /*2e90*/  LDS R9, [R3+UR4] ;  /* 0x0000000403097984 */ /* 0x000e220008000800 */
[----:B------:R-:W-:Y:S01]  /*2ea0*/  VIADD R24, R11, UR6 ;  /* 0x000000060b187c36 */ /* 0x000fe20008000000 */
[----:B------:R-:W-:Y:S02]  /*2eb0*/  ISETP.NE.AND P0, PT, R8, RZ, PT ;  /* 0x000000ff0800720c */ /* 0x000fe40003f05270 */
[----:B------:R-:W4:Y:S01]  /*2ec0*/  LDS R10, [R10+UR6] ;  /* 0x000000060a0a7984 */ /* 0x000f220008000800 */
[----:B------:R-:W-:-:S02]  /*2ed0*/  VIADD R23, R25, UR6 ;  /* 0x0000000619177c36 */ /* 0x000fc40008000000 */
[----:B------:R-:W-:Y:S01]  /*2ee0*/  VIADD R22, R24, UR6 ;  /* 0x0000000618167c36 */ /* 0x000fe20008000000 */
[----:B------:R-:W5:Y:S01]  /*2ef0*/  LDS R11, [R11+UR6] ;  /* 0x000000060b0b7984 */ /* 0x000f620008000800 */
[----:B------:R-:W-:Y:S02]  /*2f00*/  VIADD R21, R23, UR6 ;  /* 0x0000000617157c36 */ /* 0x000fe40008000000 */
[----:B------:R-:W-:Y:S01]  /*2f10*/  VIADD R20, R22, UR6 ;  /* 0x0000000616147c36 */ /* 0x000fe20008000000 */
[----:B------:R-:W1:Y:S02]  /*2f20*/  LDS R25, [R25+UR6] ;  /* 0x0000000619197984 */ /* 0x000e640008000800 */
[----:B------:R-:W-:Y:S01]  /*2f30*/  IADD3 R19, PT, PT, R21, UR6, RZ ;  /* 0x0000000615137c10 */ /* 0x000fe2000fffe0ff */
[----:B------:R-:W-:Y:S01]  /*2f40*/  VIADD R12, R20, UR6 ;  /* 0x00000006140c7c36 */ /* 0x000fe20008000000 */
[----:B------:R-:W2:Y:S03]  /*2f50*/  LDS R24, [R24+UR6] ;  /* 0x0000000618187984 */ /* 0x000ea60008000800 */
[----:B------:R-:W-:Y:S01]  /*2f60*/  VIADD R18, R19, UR6 ;  /* 0x0000000613127c36 */ /* 0x000fe20008000000 */
[----:B------:R-:W2:Y:S01]  /*2f70*/  LDS R23, [R23+UR6] ;  /* 0x0000000617177984 */ /* 0x000ea20008000800 */
[----:B------:R-:W-:-:S02]  /*2f80*/  VIADD R15, R12, UR6 ;  /* 0x000000060c0f7c36 */ /* 0x000fc40008000000 */
[----:B------:R-:W-:Y:S01]  /*2f90*/  VIADD R14, R18, UR6 ;  /* 0x00000006120e7c36 */ /* 0x000fe20008000000 */
[----:B------:R-:W2:Y:S01]  /*2fa0*/  LDS R22, [R22+UR6] ;  /* 0x0000000616167984 */ /* 0x000ea20008000800 */
[----:B------:R-:W-:-:S03]  /*2fb0*/  VIADD R13, R15, UR6 ;  /* 0x000000060f0d7c36 */ /* 0x000fc60008000000 */
[----:B------:R-:W2:Y:S04]  /*2fc0*/  LDS R21, [R21+UR6] ;  /* 0x0000000615157984 */ /* 0x000ea80008000800 */
[----:B------:R-:W2:Y:S01]  /*2fd0*/  LDS R20, [R20+UR6] ;  /* 0x0000000614147984 */ /* 0x000ea20008000800 */
[----:B---3--:R-:W-:-:S03]  /*2fe0*/  FADD R5, R26, R5 ;  /* 0x000000051a057221 */ /* 0x008fc60000000000 */
[----:B------:R-:W3:Y:S04]  /*2ff0*/  LDS R19, [R19+UR6] ;  /* 0x0000000613137984 */ /* 0x000ee80008000800 */
[----:B------:R-:W3:Y:S01]  /*3000*/  LDS R12, [R12+UR6] ;  /* 0x000000060c0c7984 */ /* 0x000ee20008000800 */
[----:B0-----:R-:W-:Y:S02]  /*3010*/  FADD R26, R9, R4 ;  /* 0x00000004091a7221 */ /* 0x001fe40000000000 */
[----:B------:R-:W0:Y:S01]  /*3020*/  LDC R4, c[0x0][0x360] ;  /* 0x0000d800ff047b82 */ /* 0x000e220000000800 */
[----:B------:R-:W3:Y:S01]  /*3030*/  LDS R18, [R18+UR6] ;  /* 0x0000000612127984 */ /* 0x000ee20008000800 */
[----:B----4-:R-:W-:-:S03]  /*3040*/  FADD R10, R5, R10 ;  /* 0x0000000a050a7221 */ /* 0x010fc60000000000 */
[----:B------:R-:W4:Y:S01]  /*3050*/  LDS R15, [R15+UR6] ;  /* 0x000000060f0f7984 */ /* 0x000f220008000800 */
[----:B-----5:R-:W-:-:S03]  /*3060*/  FADD R11, R26, R11 ;  /* 0x0000000b1a0b7221 */ /* 0x020fc60000000000 */
[----:B------:R-:W5:Y:S01]  /*3070*/  LDS R14, [R14+UR6] ;  /* 0x000000060e0e7984 */ /* 0x000f620008000800 */
[----:B-1----:R-:W-:-:S03]  /*3080*/  FADD R10, R10, R25 ;  /* 0x000000190a0a7221 */ /* 0x002fc60000000000 */
[----:B------:R-:W1:Y:S01]  /*3090*/  LDS R13, [R13+UR6] ;  /* 0x000000060d0d7984 */ /* 0x000e620008000800 */
[----:B--2---:R-:W-:Y:S01]  /*30a0*/  FADD R11, R11, R24 ;  /* 0x000000180b0b7221 */ /* 0x004fe20000000000 */
[----:B------:R-:W-:-:S03]  /*30b0*/  FADD R10, R10, R23 ;  /* 0x000000170a0a7221 */ /* 0x000fc60000000000 */
[----:B------:R-:W-:Y:S01]  /*30c0*/  FADD R11, R11, R22 ;  /* 0x000000160b0b7221 */ /* 0x000fe20000000000 */
[----:B0-----:R-:W-:Y:S02]  /*30d0*/  IMAD R3, R4, 0x20, R3 ;  /* 0x0000002004037824 */ /* 0x001fe400078e0203 */
[----:B------:R-:W-:Y:S01]  /*30e0*/  FADD R10, R10, R21 ;  /* 0x000000150a0a7221 */ /* 0x000fe20000000000 */
[----:B------:R-:W-:-:S03]  /*30f0*/  FADD R11, R11, R20 ;  /* 0x000000140b0b7221 */ /* 0x000fc60000000000 */
[----:B---3--:R-:W-:Y:S01]  /*3100*/  FADD R19, R10, R19 ;  /* 0x000000130a137221 */ /* 0x008fe20000000000 */
[----:B------:R-:W-:-:S03]  /*3110*/  FADD R12, R11, R12 ;  /* 0x0000000c0b0c7221 */ /* 0x000fc60000000000 */
[----:B------:R-:W-:Y:S01]  /*3120*/  FADD R19, R19, R18 ;  /* 0x0000001213137221 */ /* 0x000fe20000000000 */
[----:B----4-:R-:W-:-:S03]  /*3130*/  FADD R12, R12, R15 ;  /* 0x0000000f0c0c7221 */ /* 0x010fc60000000000 */
[----:B-----5:R-:W-:Y:S01]  /*3140*/  FADD R5, R19, R14 ;  /* 0x0000000e13057221 */ /* 0x020fe20000000000 */
[----:B-1----:R-:W-:Y:S01]  /*3150*/  FADD R4, R12, R13 ;  /* 0x0000000d0c047221 */ /* 0x002fe20000000000 */
[----:B------:R-:W-:Y:S06]  /*3160*/  @P0 BRA `(.L_x_44) ;  /* 0xfffffffc00300947 */ /* 0x000fec000383ffff */
[----:B------:R-:W-:-:S07]  /*3170*/  VIADD R7, R7, 0x1 ;  /* 0x0000000107077836 */ /* 0x000fce0000000000 */
.L_x_43:
[----:B------:R-:W-:-:S13]  /*3180*/  ISETP.NE.AND P0, PT, R6, RZ, PT ;  /* 0x000000ff0600720c */ /* 0x000fda0003f05270 */
[----:B------:R-:W-:Y:S05]  /*3190*/  @!P0 BRA `(.L_x_45) ;  /* 0x0000000000ec8947 */ /* 0x000fea0003800000 */
[----:B------:R-:W-:Y:S02]  /*31a0*/  ISETP.GE.U32.AND P0, PT, R6, 0x4, PT ;  /* 0x000000040600780c */ /* 0x000fe40003f06070 */
[----:B------:R-:W-:-:S04]  /*31b0*/  LOP3.LUT R14, R0, 0x3, RZ, 0xc0, !PT ;  /* 0x00000003000e7812 */ /* 0x000fc800078ec0ff */
[----:B------:R-:W-:-:S07]  /*31c0*/  ISETP.NE.AND P1, PT, R14, RZ, PT ;  /* 0x000000ff0e00720c */ /* 0x000fce0003f25270 */
[----:B------:R-:W-:Y:S06]  /*31d0*/  @!P0 BRA `(.L_x_46) ;  /* 0x00000000006c8947 */ /* 0x000fec0003800000 */
[----:B------:R-:W4:Y:S01]  /*31e0*/  LDC R15, c[0x0][0x360] ;  /* 0x0000d800ff0f7b82 */ /* 0x000f220000000800 */
[C---:B------:R-:W-:Y:S01]  /*31f0*/  IMAD R3, R7.reuse, UR7, RZ ;  /* 0x0000000707037c24 */ /* 0x040fe2000f8e02ff */
[----:B------:R-:W-:-:S03]  /*3200*/  IADD3 R7, PT, PT, R7, 0x4, RZ ;  /* 0x0000000407077810 */ /* 0x000fc60007ffe0ff */
[C---:B------:R-:W-:Y:S02]  /*3210*/  IMAD R6, R3.reuse, 0x4, R16 ;  /* 0x0000000403067824 */ /* 0x040fe400078e0210 */
[----:B------:R-:W-:-:S03]  /*3220*/  IMAD R3, R3, 0x4, R17 ;  /* 0x0000000403037824 */ /* 0x000fc600078e0211 */
[C---:B----4-:R-:W-:Y:S01]  /*3230*/  LEA R8, R15.reuse, R6, 0x2 ;  /* 0x000000060f087211 */ /* 0x050fe200078e10ff */
[C---:B------:R-:W-:Y:S01]  /*3240*/  IMAD R10, R15.reuse, 0x4, R3 ;  /* 0x000000040f0a7824 */ /* 0x040fe200078e0203 */
[----:B------:R-:W3:Y:S03]  /*3250*/  LDS R6, [R6] ;  /* 0x0000000006067984 */ /* 0x000ee60000000800 */
[C---:B------:R-:W-:Y:S01]  /*3260*/  IMAD R11, R15.reuse, 0x4, R8 ;  /* 0x000000040f0b7824 */ /* 0x040fe200078e0208 */
[----:B------:R-:W0:Y:S01]  /*3270*/  LDS R3, [R3] ;  /* 0x0000000003037984 */ /* 0x000e220000000800 */
[C---:B------:R-:W-:Y:S02]  /*3280*/  IMAD R12, R15.reuse, 0x4, R10 ;  /* 0x000000040f0c7824 */ /* 0x040fe400078e020a */
[C---:B------:R-:W-:Y:S01]  /*3290*/  IMAD R13, R15.reuse, 0x4, R11 ;  /* 0x000000040f0d7824 */ /* 0x040fe200078e020b */
[----:B------:R-:W4:Y:S01]  /*32a0*/  LDS R9, [R8] ;  /* 0x0000000008097984 */ /* 0x000f220000000800 */
[----:B------:R-:W-:-:S03]  /*32b0*/  IMAD R15, R15, 0x4, R12 ;  /* 0x000000040f0f7824 */ /* 0x000fc600078e020c */
[----:B------:R-:W5:Y:S04]  /*32c0*/  LDS R10, [R10] ;  /* 0x000000000a0a7984 */ /* 0x000f680000000800 */
[----:B------:R-:W1:Y:S04]  /*32d0*/  LDS R11, [R11] ;  /* 0x000000000b0b7984 */ /* 0x000e680000000800 */
[----:B------:R-:W2:Y:S04]  /*32e0*/  LDS R12, [R12] ;  /* 0x000000000c0c7984 */ /* 0x000ea80000000800 */
[----:B------:R-:W2:Y:S04]  /*32f0*/  LDS R13, [R13] ;  /* 0x000000000d0d7984 */ /* 0x000ea80000000800 */
[----:B------:R-:W2:Y:S01]  /*3300*/  LDS R18, [R15] ;  /* 0x000000000f127984 */ /* 0x000ea20000000800 */
[----:B---3--:R-:W-:Y:S01]  /*3310*/  FADD R6, R5, R6 ;  /* 0x0000000605067221 */ /* 0x008fe20000000000 */
[----:B0-----:R-:W-:-:S03]  /*3320*/  FADD R3, R4, R3 ;  /* 0x0000000304037221 */ /* 0x001fc60000000000 */
[----:B----4-:R-:W-:Y:S01]  /*3330*/  FADD R6, R6, R9 ;  /* 0x0000000906067221 */ /* 0x010fe20000000000 */
[----:B-----5:R-:W-:-:S03]  /*3340*/  FADD R3, R3, R10 ;  /* 0x0000000a03037221 */ /* 0x020fc60000000000 */
[----:B-1----:R-:W-:Y:S01]  /*3350*/  FADD R6, R6, R11 ;  /* 0x0000000b06067221 */ /* 0x002fe20000000000 */
[----:B--2---:R-:W-:-:S03]  /*3360*/  FADD R3, R3, R12 ;  /* 0x0000000c03037221 */ /* 0x004fc60000000000 */
[----:B------:R-:W-:Y:S01]  /*3370*/  FADD R5, R6, R13 ;  /* 0x0000000d06057221 */ /* 0x000fe20000000000 */
[----:B------:R-:W-:-:S07]  /*3380*/  FADD R4, R3, R18 ;  /* 0x0000001203047221 */ /* 0x000fce0000000000 */
.L_x_46:
[----:B------:R-:W-:Y:S05]  /*3390*/  @!P1 BRA `(.L_x_45) ;  /* 0x00000000006c9947 */ /* 0x000fea0003800000 */
[----:B------:R-:W-:Y:S02]  /*33a0*/  ISETP.NE.AND P0, PT, R14, 0x1, PT ;  /* 0x000000010e00780c */ /* 0x000fe40003f05270 */
[----:B------:R-:W-:-:S04]  /*33b0*/  LOP3.LUT R0, R0, 0x1, RZ, 0xc0, !PT ;  /* 0x0000000100007812 */ /* 0x000fc800078ec0ff */
[----:B------:R-:W-:-:S07]  /*33c0*/  ISETP.NE.U32.AND P1, PT, R0, 0x1, PT ;  /* 0x000000010000780c */ /* 0x000fce0003f25070 */
[----:B------:R-:W-:Y:S06]  /*33d0*/  @!P0 BRA `(.L_x_47) ;  /* 0x00000000003c8947 */ /* 0x000fec0003800000 */
[----:B------:R-:W4:Y:S01]  /*33e0*/  LDC R10, c[0x0][0x360] ;  /* 0x0000d800ff0a7b82 */ /* 0x000f220000000800 */
[C---:B------:R-:W-:Y:S02]  /*33f0*/  IMAD R0, R7.reuse, UR7, RZ ;  /* 0x0000000707007c24 */ /* 0x040fe4000f8e02ff */
[----:B------:R-:W-:Y:S02]  /*3400*/  VIADD R7, R7, 0x2 ;  /* 0x0000000207077836 */ /* 0x000fe40000000000 */
[C---:B------:R-:W-:Y:S02]  /*3410*/  IMAD R3, R0.reuse, 0x4, R16 ;  /* 0x0000000400037824 */ /* 0x040fe400078e0210 */
[----:B------:R-:W-:-:S03]  /*3420*/  IMAD R6, R0, 0x4, R17 ;  /* 0x0000000400067824 */ /* 0x000fc600078e0211 */
[----:B------:R-:W3:Y:S04]  /*3430*/  LDS R0, [R3] ;  /* 0x0000000003007984 */ /* 0x000ee80000000800 */
[----:B------:R-:W0:Y:S01]  /*3440*/  LDS R9, [R6] ;  /* 0x0000000006097984 */ /* 0x000e220000000800 */
[C---:B----4-:R-:W-:Y:S02]  /*3450*/  IMAD R8, R10.reuse, 0x4, R3 ;  /* 0x000000040a087824 */ /* 0x050fe400078e0203 */
[----:B------:R-:W-:-:S03]  /*3460*/  IMAD R10, R10, 0x4, R6 ;  /* 0x000000040a0a7824 */ /* 0x000fc600078e0206 */
[----:B------:R-:W4:Y:S04]  /*3470*/  LDS R11, [R8] ;  /* 0x00000000080b7984 */ /* 0x000f280000000800 */
[----:B------:R-:W5:Y:S01]  /*3480*/  LDS R13, [R10] ;  /* 0x000000000a0d7984 */ /* 0x000f620000000800 */
[----:B---3--:R-:W-:Y:S01]  /*3490*/  FADD R0, R5, R0 ;  /* 0x0000000005007221 */ /* 0x008fe20000000000 */
[----:B0-----:R-:W-:-:S03]  /*34a0*/  FADD R4, R4, R9 ;  /* 0x0000000904047221 */ /* 0x001fc60000000000 */
[----:B----4-:R-:W-:Y:S01]  /*34b0*/  FADD R5, R0, R11 ;  /* 0x0000000b00057221 */ /* 0x010fe20000000000 */
[----:B-----5:R-:W-:-:S07]  /*34c0*/  FADD R4, R4, R13 ;  /* 0x0000000d04047221 */ /* 0x020fce0000000000 */
.L_x_47:
[----:B------:R-:W-:Y:S05]  /*34d0*/  @P1 BRA `(.L_x_45) ;  /* 0x00000000001c1947 */ /* 0x000fea0003800000 */
[----:B------:R-:W-:-:S05]  /*34e0*/  IMAD R7, R7, UR7, RZ ;  /* 0x0000000707077c24 */ /* 0x000fca000f8e02ff */
[C---:B------:R-:W-:Y:S01]  /*34f0*/  LEA R0, R7.reuse, R16, 0x2 ;  /* 0x0000001007007211 */ /* 0x040fe200078e10ff */
[----:B------:R-:W-:-:S05]  /*3500*/  IMAD R7, R7, 0x4, R17 ;  /* 0x0000000407077824 */ /* 0x000fca00078e0211 */
[----:B------:R-:W3:Y:S04]  /*3510*/  LDS R0, [R0] ;  /* 0x0000000000007984 */ /* 0x000ee80000000800 */
[----:B------:R-:W0:Y:S01]  /*3520*/  LDS R7, [R7] ;  /* 0x0000000007077984 */ /* 0x000e220000000800 */
[----:B---3--:R-:W-:Y:S01]  /*3530*/  FADD R5, R5, R0 ;  /* 0x0000000005057221 */ /* 0x008fe20000000000 */
[----:B0-----:R-:W-:-:S07]  /*3540*/  FADD R4, R4, R7 ;  /* 0x0000000704047221 */ /* 0x001fce0000000000 */
.L_x_45:
[----:B---3--:R3:W-:Y:S04]  /*3550*/  STS [R16], R5 ;  /* 0x0000000510007388 */ /* 0x0087e80000000800 */
[----:B0-----:R3:W-:Y:S02]  /*3560*/  STS [R17], R4 ;  /* 0x0000000411007388 */ /* 0x0017e40000000800 */
.L_x_42:
[----:B--2---:R-:W-:Y:S01]  /*3570*/  FSETP.GT.AND P0, PT, |R5|, 1, PT ;  /* 0x3f8000000500780b */ /* 0x004fe20003f04200 */
[----:B------:R-:W-:-:S12]  /*3580*/  BSSY.RECONVERGENT B6, `(.L_x_48) ;  /* 0x000000a000067945 */ /* 0x000fd80003800200 */
[----:B------:R-:W-:Y:S05]  /*3590*/  @!P0 BRA `(.L_x_49) ;  /* 0x0000000000208947 */ /* 0x000fea0003800000 */
[----:B------:R-:W-:Y:S01]  /*35a0*/  MOV R0, 0x0 ;  /* 0x0000000000007802 */ /* 0x000fe20000000f00 */
[----:B------:R-:W3:Y:S01]  /*35b0*/  LDCU.64 UR4, c[0x4][0x8] ;  /* 0x01000100ff0477ac */ /* 0x000ee20008000a00 */
[----:B0-----:R-:W-:Y:S02]  /*35c0*/  CS2R R6, SRZ ;  /* 0x0000000000067805 */ /* 0x001fe4000001ff00 */
[----:B------:R0:W2:Y:S01]  /*35d0*/  LDC.64 R8, c[0x4][R0] ;  /* 0x0100000000087b82 */ /* 0x0000a20000000a00 */
[----:B---3--:R-:W-:Y:S02]  /*35e0*/  IMAD.U32 R4, RZ, RZ, UR4 ;  /* 0x00000004ff047e24 */ /* 0x008fe4000f8e00ff */
[----:B0-----:R-:W-:-:S07]  /*35f0*/  IMAD.U32 R5, RZ, RZ, UR5 ;  /* 0x00000005ff057e24 */ /* 0x001fce000f8e00ff */
[----:B------:R-:W-:-:S07]  /*3600*/  LEPC R20, `(.L_x_49) ;  /* 0x000000001014794e */ /* 0x000fce0000000000 */
[----:B-12---:R-:W-:Y:S05]  /*3610*/  CALL.ABS.NOINC R8 ;  /* 0x0000000008007343 */ /* 0x006fea0003c00000 */
.L_x_49:
[----:B------:R-:W-:Y:S05]  /*3620*/  BSYNC.RECONVERGENT B6 ;  /* 0x0000000000067941 */ /* 0x000fea0003800200 */
.L_x_48:
[----:B------:R-:W2:Y:S01]  /*3630*/  LDS R0, [R17] ;  /* 0x0000000011007984 */ /* 0x000ea20000000800 */
[----:B------:R-:W-:Y:S01]  /*3640*/  BSSY.RECONVERGENT B6, `(.L_x_50) ;  /* 0x000000c000067945 */ /* 0x000fe20003800200 */
[----:B--2---:R-:W-:-:S13]  /*3650*/  FSETP.GT.AND P0, PT, |R0|, 1, PT ;  /* 0x3f8000000000780b */ /* 0x004fda0003f04200 */
        /* <DEDUP_REMOVED lines=9> */
.L_x_52:
[----:B------:R2:W4:Y:S02]  /*36f0*/  LDS R0, [R17] ;  /* 0x0000000011007984 */ /* 0x0005240000000800 */
.L_x_51:
[----:B------:R-:W-:Y:S05]  /*3700*/  BSYNC.RECONVERGENT B6 ;  /* 0x0000000000067941 */ /* 0x000fea0003800200 */
.L_x_50:
[----:B-1-3--:R-:W1:Y:S01]  /*3710*/  LDS R16, [R16] ;  /* 0x0000000010107984 */ /* 0x00ae620000000800 */
[----:B------:R-:W3:Y:S01]  /*3720*/  LDC.64 R4, c[0x0][0x388] ;  /* 0x0000e200ff047b82 */ /* 0x000ee20000000a00 */
[----:B----4-:R-:W-:-:S04]  /*3730*/  FMUL R6, R0, 32768 ;  /* 0x4700000000067820 */ /* 0x010fc80000400000 */
[----:B------:R-:W4:Y:S01]  /*3740*/  F2I.TRUNC.NTZ R9, R6 ;  /* 0x0000000600097305 */ /* 0x000f22000020f100 */
[----:B---3--:R-:W-:-:S05]  /*3750*/  IMAD.WIDE.U32 R2, R2, 0x2, R4 ;  /* 0x0000000202027825 */ /* 0x008fca00078e0004 */
[----:B----4-:R-:W-:Y:S01]  /*3760*/  STG.E.U16 desc[UR36][R2.64+0x2], R9 ;  /* 0x0000020902007986 */ /* 0x010fe2000c101524 */
[----:B-1----:R-:W-:-:S04]  /*3770*/  FMUL R0, R16, 32768 ;  /* 0x4700000010007820 */ /* 0x002fc80000400000 */
[----:B0-----:R-:W0:Y:S02]  /*3780*/  F2I.TRUNC.NTZ R7, R0 ;  /* 0x0000000000077305 */ /* 0x001e24000020f100 */
[----:B0-----:R-:W-:Y:S01]  /*3790*/  STG.E.U16 desc[UR36][R2.64], R7 ;  /* 0x0000000702007986 */ /* 0x001fe2000c101524 */
[----:B------:R-:W-:Y:S05]  /*37a0*/  EXIT ;  /* 0x000000000000794d */ /* 0x000fea0003800000 */
        .weak           $__internal_0_$__cuda_sm3x_div_rn_noftz_f32_slowpath
        .type           $__internal_0_$__cuda_sm3x_div_rn_noftz_f32_slowpath,@function
        .size           $__internal_0_$__cuda_sm3x_div_rn_noftz_f32_slowpath,(.L_x_65 - $__internal_0_$__cuda_sm3x_div_rn_noftz_f32_slowpath)
$__internal_0_$__cuda_sm3x_div_rn_noftz_f32_slowpath:
[----:B------:R-:W-:Y:S01]  /*37b0*/  SHF.R.U32.HI R13, RZ, 0x17, R6 ;  /* 0x00000017ff0d7819 */ /* 0x000fe20000011606 */
[----:B------:R-:W-:Y:S01]  /*37c0*/  BSSY.RECONVERGENT B2, `(.L_x_53) ;  /* 0x0000064000027945 */ /* 0x000fe20003800200 */
[----:B------:R-:W-:Y:S02]  /*37d0*/  SHF.R.U32.HI R17, RZ, 0x17, R5 ;  /* 0x00000017ff117819 */ /* 0x000fe40000011605 */
[----:B------:R-:W-:Y:S02]  /*37e0*/  LOP3.LUT R13, R13, 0xff, RZ, 0xc0, !PT ;  /* 0x000000ff0d0d7812 */ /* 0x000fe400078ec0ff */
[----:B------:R-:W-:Y:S02]  /*37f0*/  LOP3.LUT R17, R17, 0xff, RZ, 0xc0, !PT ;  /* 0x000000ff11117812 */ /* 0x000fe400078ec0ff */
[----:B------:R-:W-:-:S03]  /*3800*/  IADD3 R21, PT, PT, R13, -0x1, RZ ;  /* 0xffffffff0d157810 */ /* 0x000fc60007ffe0ff */
[----:B------:R-:W-:Y:S01]  /*3810*/  VIADD R20, R17, 0xffffffff ;  /* 0xffffffff11147836 */ /* 0x000fe20000000000 */
[----:B------:R-:W-:-:S04]  /*3820*/  ISETP.GT.U32.AND P0, PT, R21, 0xfd, PT ;  /* 0x000000fd1500780c */ /* 0x000fc80003f04070 */
[----:B------:R-:W-:-:S13]  /*3830*/  ISETP.GT.U32.OR P0, PT, R20, 0xfd, P0 ;  /* 0x000000fd1400780c */ /* 0x000fda0000704470 */
[----:B------:R-:W-:Y:S01]  /*3840*/  @!P0 IMAD.MOV.U32 R15, RZ, RZ, RZ ;  /* 0x000000ffff0f8224 */ /* 0x000fe200078e00ff */
[----:B------:R-:W-:Y:S06]  /*3850*/  @!P0 BRA `(.L_x_54) ;  /* 0x0000000000648947 */ /* 0x000fec0003800000 */
[----:B------:R-:W-:-:S13]  /*3860*/  FSETP.GTU.FTZ.AND P0, PT, |R5|, +INF , PT ;  /* 0x7f8000000500780b */ /* 0x000fda0003f1c200 */
[----:B------:R-:W-:Y:S05]  /*3870*/  @P0 BRA `(.L_x_55) ;  /* 0x00000004005c0947 */ /* 0x000fea0003800000 */
[----:B------:R-:W-:-:S13]  /*3880*/  FSETP.GTU.FTZ.AND P0, PT, |R6|, +INF , PT ;  /* 0x7f8000000600780b */ /* 0x000fda0003f1c200 */
[----:B------:R-:W-:Y:S05]  /*3890*/  @P0 BRA `(.L_x_55) ;  /* 0x0000000400540947 */ /* 0x000fea0003800000 */
[----:B------:R-:W-:-:S13]  /*38a0*/  LOP3.LUT P0, RZ, R6, 0x7fffffff, R5, 0xc8, !PT ;  /* 0x7fffffff06ff7812 */ /* 0x000fda000780c805 */
[----:B------:R-:W-:Y:S05]  /*38b0*/  @!P0 BRA `(.L_x_56) ;  /* 0x0000000400448947 */ /* 0x000fea0003800000 */
[----:B------:R-:W-:Y:S01]  /*38c0*/  FADD.FTZ R15, |R5|, -RZ ;  /* 0x800000ff050f7221 */ /* 0x000fe20000010200 */
[----:B------:R-:W-:-:S04]  /*38d0*/  FADD.FTZ R23, |R6|, -RZ ;  /* 0x800000ff06177221 */ /* 0x000fc80000010200 */
[----:B------:R-:W-:Y:S02]  /*38e0*/  FSETP.NEU.FTZ.AND P0, PT, R15, +INF , PT ;  /* 0x7f8000000f00780b */ /* 0x000fe40003f1d000 */
[----:B------:R-:W-:Y:S02]  /*38f0*/  FSETP.NEU.FTZ.AND P2, PT, R23, +INF , PT ;  /* 0x7f8000001700780b */ /* 0x000fe40003f5d000 */
[----:B------:R-:W-:-:S11]  /*3900*/  FSETP.NEU.FTZ.AND P1, PT, R15, +INF , PT ;  /* 0x7f8000000f00780b */ /* 0x000fd60003f3d000 */
[----:B------:R-:W-:Y:S05]  /*3910*/  @!P2 BRA !P0, `(.L_x_56) ;  /* 0x00000004002ca947 */ /* 0x000fea0004000000 */
[----:B------:R-:W-:-:S04]  /*3920*/  LOP3.LUT P0, RZ, R5, 0x7fffffff, RZ, 0xc0, !PT ;  /* 0x7fffffff05ff7812 */ /* 0x000fc8000780c0ff */
[----:B------:R-:W-:-:S13]  /*3930*/  PLOP3.LUT P0, PT, P2, P0, PT, 0x2f, 0xf2 ;  /* 0x0000000000f2781c */ /* 0x000fda0001700577 */
[----:B------:R-:W-:Y:S05]  /*3940*/  @P0 BRA `(.L_x_57) ;  /* 0x0000000400180947 */ /* 0x000fea0003800000 */
[----:B------:R-:W-:-:S04]  /*3950*/  LOP3.LUT P0, RZ, R6, 0x7fffffff, RZ, 0xc0, !PT ;  /* 0x7fffffff06ff7812 */ /* 0x000fc8000780c0ff */
[----:B------:R-:W-:-:S13]  /*3960*/  PLOP3.LUT P0, PT, P1, P0, PT, 0x2f, 0xf2 ;  /* 0x0000000000f2781c */ /* 0x000fda0000f00577 */
[----:B------:R-:W-:Y:S05]  /*3970*/  @P0 BRA `(.L_x_58) ;  /* 0x0000000400000947 */ /* 0x000fea0003800000 */
[----:B------:R-:W-:Y:S02]  /*3980*/  ISETP.GE.AND P0, PT, R20, RZ, PT ;  /* 0x000000ff1400720c */ /* 0x000fe40003f06270 */
[----:B------:R-:W-:-:S11]  /*3990*/  ISETP.GE.AND P1, PT, R21, RZ, PT ;  /* 0x000000ff1500720c */ /* 0x000fd60003f26270 */
[----:B------:R-:W-:Y:S02]  /*39a0*/  @P0 IMAD.MOV.U32 R15, RZ, RZ, RZ ;  /* 0x000000ffff0f0224 */ /* 0x000fe400078e00ff */
[----:B------:R-:W-:Y:S01]  /*39b0*/  @!P0 FFMA R5, R5, 1.84467440737095516160e+19, RZ ;  /* 0x5f80000005058823 */ /* 0x000fe200000000ff */
[----:B------:R-:W-:Y:S02]  /*39c0*/  @!P0 IMAD.MOV.U32 R15, RZ, RZ, -0x40 ;  /* 0xffffffc0ff0f8424 */ /* 0x000fe400078e00ff */
[----:B------:R-:W-:Y:S02]  /*39d0*/  @!P1 FFMA R6, R6, 1.84467440737095516160e+19, RZ ;  /* 0x5f80000006069823 */ /* 0x000fe400000000ff */
[----:B------:R-:W-:-:S07]  /*39e0*/  @!P1 VIADD R15, R15, 0x40 ;  /* 0x000000400f0f9836 */ /* 0x000fce0000000000 */
.L_x_54:
[----:B------:R-:W-:Y:S01]  /*39f0*/  LEA R21, R13, 0xc0800000, 0x17 ;  /* 0xc08000000d157811 */ /* 0x000fe200078eb8ff */
[----:B------:R-:W-:Y:S01]  /*3a00*/  VIADD R24, R17, 0xffffff81 ;  /* 0xffffff8111187836 */ /* 0x000fe20000000000 */
[----:B------:R-:W-:Y:S02]  /*3a10*/  BSSY.RECONVERGENT B3, `(.L_x_59) ;  /* 0x0000035000037945 */ /* 0x000fe40003800200 */
[----:B------:R-:W-:Y:S01]  /*3a20*/  IADD3 R21, PT, PT, -R21, R6, RZ ;  /* 0x0000000615157210 */ /* 0x000fe20007ffe1ff */
[C---:B------:R-:W-:Y:S01]  /*3a30*/  IMAD R5, R24.reuse, -0x800000, R5 ;  /* 0xff80000018057824 */ /* 0x040fe200078e0205 */
[----:B------:R-:W-:Y:S02]  /*3a40*/  IADD3 R24, PT, PT, R24, 0x7f, -R13 ;  /* 0x0000007f18187810 */ /* 0x000fe40007ffe80d */
[----:B------:R-:W0:Y:S01]  /*3a50*/  MUFU.RCP R6, R21 ;  /* 0x0000001500067308 */ /* 0x000e220000001000 */
[----:B------:R-:W-:Y:S02]  /*3a60*/  FADD.FTZ R20, -R21, -RZ ;  /* 0x800000ff15147221 */ /* 0x000fe40000010100 */
[----:B------:R-:W-:-:S02]  /*3a70*/  IMAD.IADD R24, R24, 0x1, R15 ;  /* 0x0000000118187824 */ /* 0x000fc400078e020f */
[----:B0-----:R-:W-:-:S04]  /*3a80*/  FFMA R17, R6, R20, 1 ;  /* 0x3f80000006117423 */ /* 0x001fc80000000014 */
[----:B------:R-:W-:-:S04]  /*3a90*/  FFMA R6, R6, R17, R6 ;  /* 0x0000001106067223 */ /* 0x000fc80000000006 */
[----:B------:R-:W-:-:S04]  /*3aa0*/  FFMA R17, R5, R6, RZ ;  /* 0x0000000605117223 */ /* 0x000fc800000000ff */
[----:B------:R-:W-:-:S04]  /*3ab0*/  FFMA R23, R20, R17, R5 ;  /* 0x0000001114177223 */ /* 0x000fc80000000005 */
[----:B------:R-:W-:-:S04]  /*3ac0*/  FFMA R17, R6, R23, R17 ;  /* 0x0000001706117223 */ /* 0x000fc80000000011 */
[----:B------:R-:W-:-:S04]  /*3ad0*/  FFMA R20, R20, R17, R5 ;  /* 0x0000001114147223 */ /* 0x000fc80000000005 */
[----:B------:R-:W-:-:S05]  /*3ae0*/  FFMA R5, R6, R20, R17 ;  /* 0x0000001406057223 */ /* 0x000fca0000000011 */
[----:B------:R-:W-:-:S04]  /*3af0*/  SHF.R.U32.HI R13, RZ, 0x17, R5 ;  /* 0x00000017ff0d7819 */ /* 0x000fc80000011605 */
[----:B------:R-:W-:-:S05]  /*3b00*/  LOP3.LUT R13, R13, 0xff, RZ, 0xc0, !PT ;  /* 0x000000ff0d0d7812 */ /* 0x000fca00078ec0ff */
[----:B------:R-:W-:-:S04]  /*3b10*/  IMAD.IADD R21, R13, 0x1, R24 ;  /* 0x000000010d157824 */ /* 0x000fc800078e0218 */
[----:B------:R-:W-:-:S05]  /*3b20*/  VIADD R13, R21, 0xffffffff ;  /* 0xffffffff150d7836 */ /* 0x000fca0000000000 */
[----:B------:R-:W-:-:S13]  /*3b30*/  ISETP.GE.U32.AND P0, PT, R13, 0xfe, PT ;  /* 0x000000fe0d00780c */ /* 0x000fda0003f06070 */
[----:B------:R-:W-:Y:S05]  /*3b40*/  @!P0 BRA `(.L_x_60) ;  /* 0x0000000000808947 */ /* 0x000fea0003800000 */
[----:B------:R-:W-:-:S13]  /*3b50*/  ISETP.GT.AND P0, PT, R21, 0xfe, PT ;  /* 0x000000fe1500780c */ /* 0x000fda0003f04270 */
[----:B------:R-:W-:Y:S05]  /*3b60*/  @P0 BRA `(.L_x_61) ;  /* 0x00000000006c0947 */ /* 0x000fea0003800000 */
[----:B------:R-:W-:-:S13]  /*3b70*/  ISETP.GE.AND P0, PT, R21, 0x1, PT ;  /* 0x000000011500780c */ /* 0x000fda0003f06270 */
[----:B------:R-:W-:Y:S05]  /*3b80*/  @P0 BRA `(.L_x_62) ;  /* 0x0000000000740947 */ /* 0x000fea0003800000 */
[----:B------:R-:W-:Y:S02]  /*3b90*/  ISETP.GE.AND P0, PT, R21, -0x18, PT ;  /* 0xffffffe81500780c */ /* 0x000fe40003f06270 */
[----:B------:R-:W-:-:S11]  /*3ba0*/  LOP3.LUT R5, R5, 0x80000000, RZ, 0xc0, !PT ;  /* 0x8000000005057812 */ /* 0x000fd600078ec0ff */
[----:B------:R-:W-:Y:S05]  /*3bb0*/  @!P0 BRA `(.L_x_62) ;  /* 0x0000000000688947 */ /* 0x000fea0003800000 */
[CCC-:B------:R-:W-:Y:S01]  /*3bc0*/  FFMA.RZ R13, R6.reuse, R20.reuse, R17.reuse ;  /* 0x00000014060d7223 */ /* 0x1c0fe2000000c011 */
[C---:B------:R-:W-:Y:S02]  /*3bd0*/  ISETP.NE.AND P2, PT, R21.reuse, RZ, PT ;  /* 0x000000ff1500720c */ /* 0x040fe40003f45270 */
[----:B------:R-:W-:Y:S02]  /*3be0*/  ISETP.NE.AND P1, PT, R21, RZ, PT ;  /* 0x000000ff1500720c */ /* 0x000fe40003f25270 */
[----:B------:R-:W-:Y:S01]  /*3bf0*/  LOP3.LUT R15, R13, 0x7fffff, RZ, 0xc0, !PT ;  /* 0x007fffff0d0f7812 */ /* 0x000fe200078ec0ff */
[CCC-:B------:R-:W-:Y:S01]  /*3c00*/  FFMA.RP R13, R6.reuse, R20.reuse, R17.reuse ;  /* 0x00000014060d7223 */ /* 0x1c0fe20000008011 */
[----:B------:R-:W-:Y:S01]  /*3c10*/  FFMA.RM R6, R6, R20, R17 ;  /* 0x0000001406067223 */ /* 0x000fe20000004011 */
[----:B------:R-:W-:Y:S01]  /*3c20*/  VIADD R20, R21, 0x20 ;  /* 0x0000002015147836 */ /* 0x000fe20000000000 */
[----:B------:R-:W-:Y:S02]  /*3c30*/  LOP3.LUT R15, R15, 0x800000, RZ, 0xfc, !PT ;  /* 0x008000000f0f7812 */ /* 0x000fe400078efcff */
[----:B------:R-:W-:-:S02]  /*3c40*/  IADD3 R17, PT, PT, -R21, RZ, RZ ;  /* 0x000000ff15117210 */ /* 0x000fc40007ffe1ff */
[----:B------:R-:W-:Y:S02]  /*3c50*/  SHF.L.U32 R20, R15, R20, RZ ;  /* 0x000000140f147219 */ /* 0x000fe400000006ff */
[----:B------:R-:W-:Y:S02]  /*3c60*/  FSETP.NEU.FTZ.AND P0, PT, R13, R6, PT ;  /* 0x000000060d00720b */ /* 0x000fe40003f1d000 */
[----:B------:R-:W-:Y:S02]  /*3c70*/  SEL R6, R17, RZ, P2 ;  /* 0x000000ff11067207 */ /* 0x000fe40001000000 */
[----:B------:R-:W-:Y:S02]  /*3c80*/  ISETP.NE.AND P1, PT, R20, RZ, P1 ;  /* 0x000000ff1400720c */ /* 0x000fe40000f25270 */
[----:B------:R-:W-:Y:S02]  /*3c90*/  SHF.R.U32.HI R6, RZ, R6, R15 ;  /* 0x00000006ff067219 */ /* 0x000fe4000001160f */
[----:B------:R-:W-:-:S02]  /*3ca0*/  PLOP3.LUT P0, PT, P0, P1, PT, 0xf8, 0x8f ;  /* 0x00000000008f781c */ /* 0x000fc40000703f70 */
[----:B------:R-:W-:Y:S02]  /*3cb0*/  SHF.R.U32.HI R20, RZ, 0x1, R6 ;  /* 0x00000001ff147819 */ /* 0x000fe40000011606 */
[----:B------:R-:W-:-:S04]  /*3cc0*/  SEL R13, RZ, 0x1, !P0 ;  /* 0x00000001ff0d7807 */ /* 0x000fc80004000000 */
[----:B------:R-:W-:-:S04]  /*3cd0*/  LOP3.LUT R13, R13, 0x1, R20, 0xf8, !PT ;  /* 0x000000010d0d7812 */ /* 0x000fc800078ef814 */
[----:B------:R-:W-:-:S05]  /*3ce0*/  LOP3.LUT R13, R13, R6, RZ, 0xc0, !PT ;  /* 0x000000060d0d7212 */ /* 0x000fca00078ec0ff */
[----:B------:R-:W-:-:S05]  /*3cf0*/  IMAD.IADD R20, R20, 0x1, R13 ;  /* 0x0000000114147824 */ /* 0x000fca00078e020d */
[----:B------:R-:W-:Y:S01]  /*3d00*/  LOP3.LUT R5, R20, R5, RZ, 0xfc, !PT ;  /* 0x0000000514057212 */ /* 0x000fe200078efcff */
[----:B------:R-:W-:Y:S06]  /*3d10*/  BRA `(.L_x_62) ;  /* 0x0000000000107947 */ /* 0x000fec0003800000 */
.L_x_61:
[----:B------:R-:W-:-:S04]  /*3d20*/  LOP3.LUT R5, R5, 0x80000000, RZ, 0xc0, !PT ;  /* 0x8000000005057812 */ /* 0x000fc800078ec0ff */
[----:B------:R-:W-:Y:S01]  /*3d30*/  LOP3.LUT R5, R5, 0x7f800000, RZ, 0xfc, !PT ;  /* 0x7f80000005057812 */ /* 0x000fe200078efcff */
[----:B------:R-:W-:Y:S06]  /*3d40*/  BRA `(.L_x_62) ;  /* 0x0000000000047947 */ /* 0x000fec0003800000 */
.L_x_60:
[----:B------:R-:W-:-:S07]  /*3d50*/  IMAD R5, R24, 0x800000, R5 ;  /* 0x0080000018057824 */ /* 0x000fce00078e0205 */
.L_x_62:
[----:B------:R-:W-:Y:S05]  /*3d60*/  BSYNC.RECONVERGENT B3 ;  /* 0x0000000000037941 */ /* 0x000fea0003800200 */
.L_x_59:
[----:B------:R-:W-:Y:S05]  /*3d70*/  BRA `(.L_x_63) ;  /* 0x0000000000207947 */ /* 0x000fea0003800000 */
.L_x_58:
[----:B------:R-:W-:-:S04]  /*3d80*/  LOP3.LUT R5, R6, 0x80000000, R5, 0x48, !PT ;  /* 0x8000000006057812 */ /* 0x000fc800078e4805 */
[----:B------:R-:W-:Y:S01]  /*3d90*/  LOP3.LUT R5, R5, 0x7f800000, RZ, 0xfc, !PT ;  /* 0x7f80000005057812 */ /* 0x000fe200078efcff */
[----:B------:R-:W-:Y:S06]  /*3da0*/  BRA `(.L_x_63) ;  /* 0x0000000000147947 */ /* 0x000fec0003800000 */
.L_x_57:
[----:B------:R-:W-:Y:S01]  /*3db0*/  LOP3.LUT R5, R6, 0x80000000, R5, 0x48, !PT ;  /* 0x8000000006057812 */ /* 0x000fe200078e4805 */
[----:B------:R-:W-:Y:S06]  /*3dc0*/  BRA `(.L_x_63) ;  /* 0x00000000000c7947 */ /* 0x000fec0003800000 */
.L_x_56:
[----:B------:R-:W0:Y:S01]  /*3dd0*/  MUFU.RSQ R5, -QNAN ;  /* 0xffc0000000057908 */ /* 0x000e220000001400 */
[----:B------:R-:W-:Y:S05]  /*3de0*/  BRA `(.L_x_63) ;  /* 0x0000000000047947 */ /* 0x000fea0003800000 */
.L_x_55:
[----:B------:R-:W-:-:S07]  /*3df0*/  FADD.FTZ R5, R5, R6 ;  /* 0x0000000605057221 */ /* 0x000fce0000010000 */
.L_x_63:
[----:B------:R-:W-:Y:S05]  /*3e00*/  BSYNC.RECONVERGENT B2 ;  /* 0x0000000000027941 */ /* 0x000fea0003800200 */
.L_x_53:
[----:B------:R-:W-:Y:S02]  /*3e10*/  IMAD.MOV.U32 R20, RZ, RZ, R18 ;  /* 0x000000ffff147224 */ /* 0x000fe400078e0012 */
[----:B------:R-:W-:-:S04]  /*3e20*/  IMAD.MOV.U32 R21, RZ, RZ, 0x0 ;  /* 0x00000000ff157424 */ /* 0x000fc800078e00ff */
[----:B0-----:R-:W-:Y:S05]  /*3e30*/  RET.REL.NODEC R20 `(_Z24interpolate_and_multiplyPfPs) ;  /* 0xffffffc014707950 */ /* 0x001fea0003c3ffff */
.L_x_64:
[----:B------:R-:W-:-:S00]  /*3e40*/  BRA `(.L_x_64) ;  /* 0xfffffffc00fc7947 */ /* 0x000fc0000383ffff */
[----:B------:R-:W-:-:S00]  /*3e50*/  NOP ;  /* 0x0000000000007918 */ /* 0x000fc00000000000 */
        /* <DEDUP_REMOVED lines=10> */
.L_x_65:


//--------------------- .nv.global.init           --------------------------
	.section	.nv.global.init,"aw",@progbits
	.align	4
.nv.global.init:
	.type		__cudart_i2opi_f,@object
	.size		__cudart_i2opi_f,($str - __cudart_i2opi_f)
__cudart_i2opi_f:
        /*0000*/ 	.byte	0x41, 0x90, 0x43, 0x3c, 0x99, 0x95, 0x62, 0xdb, 0xc0, 0xdd, 0x34, 0xf5, 0xd1, 0x57, 0x27, 0xfc
        /*0010*/ 	.byte	0x29, 0x15, 0x44, 0x4e, 0x6e, 0x83, 0xf9, 0xa2
	.type		$str,@object
	.size		$str,($str$1 - $str)
$str:
        /*0018*/ 	.byte	0x74, 0x78, 0x5f, 0x63, 0x75, 0x64, 0x61, 0x2e, 0x63, 0x75, 0x20, 0x45, 0x52, 0x52, 0x4f, 0x52
        /*0028*/ 	.byte	0x3a, 0x20, 0x61, 0x62, 0x73, 0x20, 0x61, 0x6d, 0x70, 0x6c, 0x69, 0x74, 0x75, 0x64, 0x65, 0x20
        /*0038*/ 	.byte	0x28, 0x72, 0x65, 0x61, 0x6c, 0x20, 0x76, 0x61, 0x6c, 0x75, 0x65, 0x29, 0x20, 0x3e, 0x20, 0x31
        /*0048*/ 	.byte	0x21, 0x20, 0x67, 0x61, 0x69, 0x6e, 0x20, 0x63, 0x6f, 0x6e, 0x74, 0x72, 0x6f, 0x6c, 0x20, 0x69
        /*0058*/ 	.byte	0x73, 0x20, 0x6e, 0x6f, 0x74, 0x20, 0x63, 0x6f, 0x72, 0x72, 0x65, 0x63, 0x74, 0x0a, 0x00
	.type		$str$1,@object
	.size		$str$1,(.L_3 - $str$1)
$str$1:
        /*0067*/ 	.byte	0x74, 0x78, 0x5f, 0x63, 0x75, 0x64, 0x61, 0x2e, 0x63, 0x75, 0x20, 0x45, 0x52, 0x52, 0x4f, 0x52
        /*0077*/ 	.byte	0x3a, 0x20, 0x61, 0x62, 0x73, 0x20, 0x61, 0x6d, 0x70, 0x6c, 0x69, 0x74, 0x75, 0x64, 0x65, 0x20
        /*0087*/ 	.byte	0x28, 0x69, 0x6d, 0x61, 0x67, 0x20, 0x76, 0x61, 0x6c, 0x75, 0x65, 0x29, 0x20, 0x3e, 0x20, 0x31
        /*0097*/ 	.byte	0x21, 0x20, 0x67, 0x61, 0x69, 0x6e, 0x20, 0x63, 0x6f, 0x6e, 0x74, 0x72, 0x6f, 0x6c, 0x20, 0x69
        /*00a7*/ 	.byte	0x73, 0x20, 0x6e, 0x6f, 0x74, 0x20, 0x63, 0x6f, 0x72, 0x72, 0x65, 0x63, 0x74, 0x0a, 0x00
.L_3:


//--------------------- .nv.shared._Z24interpolate_and_multiplyPfPs --------------------------
	.section	.nv.shared._Z24interpolate_and_multiplyPfPs,"aw",@nobits
	.sectionflags	@""
	.align	4
.nv.shared._Z24interpolate_and_multiplyPfPs:
	.zero		9216


//--------------------- .nv.shared.reserved.0     --------------------------
	.section	.nv.shared.reserved.0,"aw",@nobits
	.weak		__nv_reservedSMEM_offset_0_alias
	.size		__nv_reservedSMEM_offset_0_alias, 0, 64
	.other		__nv_reservedSMEM_offset_0_alias,@"STO_CUDA_RESERVED_SHARED STV_DEFAULT"
__nv_reservedSMEM_offset_0_alias:
	.zero		0
	.zero		64


//--------------------- .nv.constant0._Z24interpolate_and_multiplyPfPs --------------------------
	.section	.nv.constant0._Z24interpolate_and_multiplyPfPs,"a",@progbits
	.sectionflags	@""
	.align	4
.nv.constant0._Z24interpolate_and_multiplyPfPs:
	.zero		912


//--------------------- SYMBOLS --------------------------

	.type		.nv.reservedSmem.offset0,@object
	.size		.nv.reservedSmem.offset0,0x4
	.type		.nv.reservedSmem.cap,@object
	.size		.nv.reservedSmem.cap,0x4
	.type		vprintf,@function
